// auto-generated by cutlass_sweep.gemm — config: {"arch": "sm_100", "cluster_m": 1, "cluster_n": 1, "dtype": "e4m3", "dtype_b": "e4m3", "layout": "nt", "stages": 0, "tile_k": 128, "tile_m": 64, "tile_n": 32}
#include "cutlass/cutlass.h"
#include "cutlass/gemm/collective/collective_builder.hpp"
#include "cutlass/gemm/device/gemm_universal_adapter.h"
#include "cutlass/gemm/kernel/gemm_universal.hpp"
#include "cutlass/epilogue/collective/collective_builder.hpp"

using ElemA = cutlass::float_e4m3_t;
using ElemB = cutlass::float_e4m3_t;
using ElemCD = cutlass::float_e4m3_t;
using Acc  = float;
using TileShape    = cute::Shape<cute::_64, cute::_32, cute::_128>;
using ClusterShape = cute::Shape<cute::_1, cute::_1, cute::_1>;

using CollectiveEpilogue = typename cutlass::epilogue::collective::CollectiveBuilder<
    cutlass::arch::Sm100, cutlass::arch::OpClassTensorOp,
    TileShape, ClusterShape,
    cutlass::epilogue::collective::EpilogueTileAuto,
    Acc, Acc,
    ElemCD, cutlass::layout::RowMajor, 128 / cutlass::sizeof_bits<ElemCD>::value,
    ElemCD, cutlass::layout::RowMajor, 128 / cutlass::sizeof_bits<ElemCD>::value,
    cutlass::epilogue::collective::EpilogueScheduleAuto
  >::CollectiveOp;

using CollectiveMainloop = typename cutlass::gemm::collective::CollectiveBuilder<
    cutlass::arch::Sm100, cutlass::arch::OpClassTensorOp,
    ElemA, cutlass::layout::RowMajor, 128 / cutlass::sizeof_bits<ElemA>::value,
    ElemB, cutlass::layout::ColumnMajor, 128 / cutlass::sizeof_bits<ElemB>::value,
    Acc,
    TileShape, ClusterShape,
    cutlass::gemm::collective::StageCountAutoCarveout<static_cast<int>(sizeof(typename CollectiveEpilogue::SharedStorage))>,
    cutlass::gemm::collective::KernelScheduleAuto
  >::CollectiveOp;

using GemmKernel = cutlass::gemm::kernel::GemmUniversal<
    cute::Shape<int,int,int,int>,
    CollectiveMainloop,
    CollectiveEpilogue
>;
using Gemm = cutlass::gemm::device::GemmUniversalAdapter<GemmKernel>;

// Force the device kernel symbol into the cubin without needing a host main.
auto* _anchor = &cutlass::device_kernel<GemmKernel>;


// ===== COMPILED SASS (sm_100a) =====

	.target	sm_100a

	.elftype	@"ET_EXEC"


//--------------------- .note.nv.tkinfo           --------------------------
	.section	.note.nv.tkinfo,"",@"SHT_NOTE"
	.sectionflags	@"SHF_NOTE_NV_TKINFO"
	.tkinfo
        /*0018*/ 	.word	0x00000002
        /*0030*/ 	.string	""
        /*0030*/ 	.string	"ptxas"
        /*0030*/ 	.string	"Cuda compilation tools, release 13.0, V13.0.88"
        /*0030*/ 	.string	"Build cuda_13.0.r13.0/compiler.36424714_0"
        /*0030*/ 	.string	"-arch sm_100a -m 64 "



//--------------------- .note.nv.cuinfo           --------------------------
	.section	.note.nv.cuinfo,"",@"SHT_NOTE"
	.sectionflags	@"SHF_NOTE_NV_CUINFO"
        /*0018*/ 	.short	0x0002
        /*001a*/ 	.short	0x0064
        /*001c*/ 	.short	0x0082
	.zero		2


//--------------------- .nv.info                  --------------------------
	.section	.nv.info,"",@"SHT_CUDA_INFO"
	.align	4


	//----- nvinfo : EIATTR_REGCOUNT
	.align		4
        /*0000*/ 	.byte	0x04, 0x2f
        /*0002*/ 	.short	(.L_19 - .L_18)
	.align		4
.L_18:
        /*0004*/ 	.word	index@(_ZN7cutlass13device_kernelINS_4gemm6kernel13GemmUniversalIN4cute5tupleIJiiiiEEENS1_10collective13CollectiveMmaINS1_35MainloopSm100TmaUmmaWarpSpecializedILi18ELi2ELi4ENS5_IJNS4_1CILi1EEESB_SB_EEEEENS5_IJNSA_ILi64EEENSA_ILi32EEENSA_ILi128EEEEEENS_12float_e4m3_tENS5_IJlSB_lEEESI_SJ_NS4_8TiledMMAINS4_8MMA_AtomIJNS4_10MMA_TraitsINS4_19SM100_MMA_F8F6F4_SSEJSI_SI_fSE_SF_NS4_17integral_constantINS4_4UMMA5MajorELSQ_0EEESR_NSO_INSP_7ScaleInELSS_0EEEST_EEEEEENS4_6LayoutISC_NS5_IJNSA_ILi0EEESX_SX_EEEEENS5_IJNS4_10UnderscoreES10_S10_EEEEENS4_13SM90_TMA_LOADENS4_14ComposedLayoutINS4_7SwizzleILi3ELi4ELi3EEENS4_18smem_ptr_flag_bitsILi8EEENSW_INS5_IJNSA_ILi8EEESG_EEENS5_IJSG_SB_EEEEEEEvNS4_8identityES13_S1D_vS1E_EENS_8epilogue10collective18CollectiveEpilogueINS1G_23Sm100TmaWarpSpecializedILi1ELi1ELi16ELb0ELb0EEEJSH_NS5_IJNSW_ISE_SB_EENSW_ISF_SB_EEEEESI_SJ_SI_SJ_NS1G_6fusion15FusionCallbacksIS1K_NS1O_17LinearCombinationISI_fSI_fLNS_15FloatRoundStyleE2EEESH_S1N_JEEENS4_5SM1004TMEM4LOAD26SM100_TMEM_LOAD_16dp32b16xES13_NS14_INS15_ILi1ELi4ELi3EEES18_NSW_INS5_IJS19_SF_EEENS5_IJSF_SB_EEEEEEENS4_39AutoVectorizingCopyWithAssumedAlignmentILi128EEENS4_14SM90_TMA_STOREES22_S24_S24_EEEvvEEEEvNT_6ParamsE)
        /*0008*/ 	.word	0x0000004c


	//----- nvinfo : EIATTR_FRAME_SIZE
	.align		4
.L_19:
        /*000c*/ 	.byte	0x04, 0x11
        /*000e*/ 	.short	(.L_21 - .L_20)
	.align		4
.L_20:
        /*0010*/ 	.word	index@($__internal_2_$__cuda_sm10x_tcgen05_guardrail_trap_unallocated_columns_being_dealloced)
        /*0014*/ 	.word	0x00000000


	//----- nvinfo : EIATTR_FRAME_SIZE
	.align		4
.L_21:
        /*0018*/ 	.byte	0x04, 0x11
        /*001a*/ 	.short	(.L_23 - .L_22)
	.align		4
.L_22:
        /*001c*/ 	.word	index@($__internal_1_$__cuda_sm10x_tcgen05_guardrail_trap_phase_invalid_during_alloc)
        /*0020*/ 	.word	0x00000000


	//----- nvinfo : EIATTR_FRAME_SIZE
	.align		4
.L_23:
        /*0024*/ 	.byte	0x04, 0x11
        /*0026*/ 	.short	(.L_25 - .L_24)
	.align		4
.L_24:
        /*0028*/ 	.word	index@($__internal_0_$__cuda_sm10x_tcgen05_guardrail_trap_col_being_dealloced_not_returned_by_alloc)
        /*002c*/ 	.word	0x00000000


	//----- nvinfo : EIATTR_FRAME_SIZE
	.align		4
.L_25:
        /*0030*/ 	.byte	0x04, 0x11
        /*0032*/ 	.short	(.L_27 - .L_26)
	.align		4
.L_26:
        /*0034*/ 	.word	index@(_ZN7cutlass13device_kernelINS_4gemm6kernel13GemmUniversalIN4cute5tupleIJiiiiEEENS1_10collective13CollectiveMmaINS1_35MainloopSm100TmaUmmaWarpSpecializedILi18ELi2ELi4ENS5_IJNS4_1CILi1EEESB_SB_EEEEENS5_IJNSA_ILi64EEENSA_ILi32EEENSA_ILi128EEEEEENS_12float_e4m3_tENS5_IJlSB_lEEESI_SJ_NS4_8TiledMMAINS4_8MMA_AtomIJNS4_10MMA_TraitsINS4_19SM100_MMA_F8F6F4_SSEJSI_SI_fSE_SF_NS4_17integral_constantINS4_4UMMA5MajorELSQ_0EEESR_NSO_INSP_7ScaleInELSS_0EEEST_EEEEEENS4_6LayoutISC_NS5_IJNSA_ILi0EEESX_SX_EEEEENS5_IJNS4_10UnderscoreES10_S10_EEEEENS4_13SM90_TMA_LOADENS4_14ComposedLayoutINS4_7SwizzleILi3ELi4ELi3EEENS4_18smem_ptr_flag_bitsILi8EEENSW_INS5_IJNSA_ILi8EEESG_EEENS5_IJSG_SB_EEEEEEEvNS4_8identityES13_S1D_vS1E_EENS_8epilogue10collective18CollectiveEpilogueINS1G_23Sm100TmaWarpSpecializedILi1ELi1ELi16ELb0ELb0EEEJSH_NS5_IJNSW_ISE_SB_EENSW_ISF_SB_EEEEESI_SJ_SI_SJ_NS1G_6fusion15FusionCallbacksIS1K_NS1O_17LinearCombinationISI_fSI_fLNS_15FloatRoundStyleE2EEESH_S1N_JEEENS4_5SM1004TMEM4LOAD26SM100_TMEM_LOAD_16dp32b16xES13_NS14_INS15_ILi1ELi4ELi3EEES18_NSW_INS5_IJS19_SF_EEENS5_IJSF_SB_EEEEEEENS4_39AutoVectorizingCopyWithAssumedAlignmentILi128EEENS4_14SM90_TMA_STOREES22_S24_S24_EEEvvEEEEvNT_6ParamsE)
        /*0038*/ 	.word	0x00000000


	//----- nvinfo : EIATTR_MIN_STACK_SIZE
	.align		4
.L_27:
        /*003c*/ 	.byte	0x04, 0x12
        /*003e*/ 	.short	(.L_29 - .L_28)
	.align		4
.L_28:
        /*0040*/ 	.word	index@(_ZN7cutlass13device_kernelINS_4gemm6kernel13GemmUniversalIN4cute5tupleIJiiiiEEENS1_10collective13CollectiveMmaINS1_35MainloopSm100TmaUmmaWarpSpecializedILi18ELi2ELi4ENS5_IJNS4_1CILi1EEESB_SB_EEEEENS5_IJNSA_ILi64EEENSA_ILi32EEENSA_ILi128EEEEEENS_12float_e4m3_tENS5_IJlSB_lEEESI_SJ_NS4_8TiledMMAINS4_8MMA_AtomIJNS4_10MMA_TraitsINS4_19SM100_MMA_F8F6F4_SSEJSI_SI_fSE_SF_NS4_17integral_constantINS4_4UMMA5MajorELSQ_0EEESR_NSO_INSP_7ScaleInELSS_0EEEST_EEEEEENS4_6LayoutISC_NS5_IJNSA_ILi0EEESX_SX_EEEEENS5_IJNS4_10UnderscoreES10_S10_EEEEENS4_13SM90_TMA_LOADENS4_14ComposedLayoutINS4_7SwizzleILi3ELi4ELi3EEENS4_18smem_ptr_flag_bitsILi8EEENSW_INS5_IJNSA_ILi8EEESG_EEENS5_IJSG_SB_EEEEEEEvNS4_8identityES13_S1D_vS1E_EENS_8epilogue10collective18CollectiveEpilogueINS1G_23Sm100TmaWarpSpecializedILi1ELi1ELi16ELb0ELb0EEEJSH_NS5_IJNSW_ISE_SB_EENSW_ISF_SB_EEEEESI_SJ_SI_SJ_NS1G_6fusion15FusionCallbacksIS1K_NS1O_17LinearCombinationISI_fSI_fLNS_15FloatRoundStyleE2EEESH_S1N_JEEENS4_5SM1004TMEM4LOAD26SM100_TMEM_LOAD_16dp32b16xES13_NS14_INS15_ILi1ELi4ELi3EEES18_NSW_INS5_IJS19_SF_EEENS5_IJSF_SB_EEEEEEENS4_39AutoVectorizingCopyWithAssumedAlignmentILi128EEENS4_14SM90_TMA_STOREES22_S24_S24_EEEvvEEEEvNT_6ParamsE)
        /*0044*/ 	.word	0x00000000
.L_29:


//--------------------- .nv.compat                --------------------------
	.section	.nv.compat,"",@"SHT_CUDA_COMPAT_INFO"
	.align	4
        /*0000*/ 	.byte	0x02, 0x09, 0x01, 0x00, 0x02, 0x02, 0x02, 0x00, 0x02, 0x05, 0x05, 0x00, 0x03, 0x07, 0x01, 0x01
        /*0010*/ 	.byte	0x02, 0x03, 0x01, 0x00, 0x02, 0x06, 0x01, 0x00, 0x04, 0x0b, 0x08, 0x00, 0x09, 0x00, 0x00, 0x00
        /*0020*/ 	.byte	0x00, 0x00, 0x00, 0x00


//--------------------- .nv.info._ZN7cutlass13device_kernelINS_4gemm6kernel13GemmUniversalIN4cute5tupleIJiiiiEEENS1_10collective13CollectiveMmaINS1_35MainloopSm100TmaUmmaWarpSpecializedILi18ELi2ELi4ENS5_IJNS4_1CILi1EEESB_SB_EEEEENS5_IJNSA_ILi64EEENSA_ILi32EEENSA_ILi128EEEEEENS_12float_e4m3_tENS5_IJlSB_lEEESI_SJ_NS4_8TiledMMAINS4_8MMA_AtomIJNS4_10MMA_TraitsINS4_19SM100_MMA_F8F6F4_SSEJSI_SI_fSE_SF_NS4_17integral_constantINS4_4UMMA5MajorELSQ_0EEESR_NSO_INSP_7ScaleInELSS_0EEEST_EEEEEENS4_6LayoutISC_NS5_IJNSA_ILi0EEESX_SX_EEEEENS5_IJNS4_10UnderscoreES10_S10_EEEEENS4_13SM90_TMA_LOADENS4_14ComposedLayoutINS4_7SwizzleILi3ELi4ELi3EEENS4_18smem_ptr_flag_bitsILi8EEENSW_INS5_IJNSA_ILi8EEESG_EEENS5_IJSG_SB_EEEEEEEvNS4_8identityES13_S1D_vS1E_EENS_8epilogue10collective18CollectiveEpilogueINS1G_23Sm100TmaWarpSpecializedILi1ELi1ELi16ELb0ELb0EEEJSH_NS5_IJNSW_ISE_SB_EENSW_ISF_SB_EEEEESI_SJ_SI_SJ_NS1G_6fusion15FusionCallbacksIS1K_NS1O_17LinearCombinationISI_fSI_fLNS_15FloatRoundStyleE2EEESH_S1N_JEEENS4_5SM1004TMEM4LOAD26SM100_TMEM_LOAD_16dp32b16xES13_NS14_INS15_ILi1ELi4ELi3EEES18_NSW_INS5_IJS19_SF_EEENS5_IJSF_SB_EEEEEEENS4_39AutoVectorizingCopyWithAssumedAlignmentILi128EEENS4_14SM90_TMA_STOREES22_S24_S24_EEEvvEEEEvNT_6ParamsE --------------------------
	.section	.nv.info._ZN7cutlass13device_kernelINS_4gemm6kernel13GemmUniversalIN4cute5tupleIJiiiiEEENS1_10collective13CollectiveMmaINS1_35MainloopSm100TmaUmmaWarpSpecializedILi18ELi2ELi4ENS5_IJNS4_1CILi1EEESB_SB_EEEEENS5_IJNSA_ILi64EEENSA_ILi32EEENSA_ILi128EEEEEENS_12float_e4m3_tENS5_IJlSB_lEEESI_SJ_NS4_8TiledMMAINS4_8MMA_AtomIJNS4_10MMA_TraitsINS4_19SM100_MMA_F8F6F4_SSEJSI_SI_fSE_SF_NS4_17integral_constantINS4_4UMMA5MajorELSQ_0EEESR_NSO_INSP_7ScaleInELSS_0EEEST_EEEEEENS4_6LayoutISC_NS5_IJNSA_ILi0EEESX_SX_EEEEENS5_IJNS4_10UnderscoreES10_S10_EEEEENS4_13SM90_TMA_LOADENS4_14ComposedLayoutINS4_7SwizzleILi3ELi4ELi3EEENS4_18smem_ptr_flag_bitsILi8EEENSW_INS5_IJNSA_ILi8EEESG_EEENS5_IJSG_SB_EEEEEEEvNS4_8identityES13_S1D_vS1E_EENS_8epilogue10collective18CollectiveEpilogueINS1G_23Sm100TmaWarpSpecializedILi1ELi1ELi16ELb0ELb0EEEJSH_NS5_IJNSW_ISE_SB_EENSW_ISF_SB_EEEEESI_SJ_SI_SJ_NS1G_6fusion15FusionCallbacksIS1K_NS1O_17LinearCombinationISI_fSI_fLNS_15FloatRoundStyleE2EEESH_S1N_JEEENS4_5SM1004TMEM4LOAD26SM100_TMEM_LOAD_16dp32b16xES13_NS14_INS15_ILi1ELi4ELi3EEES18_NSW_INS5_IJS19_SF_EEENS5_IJSF_SB_EEEEEEENS4_39AutoVectorizingCopyWithAssumedAlignmentILi128EEENS4_14SM90_TMA_STOREES22_S24_S24_EEEvvEEEEvNT_6ParamsE,"",@"SHT_CUDA_INFO"
	.sectionflags	@""
	.align	4


	//----- nvinfo : EIATTR_CUDA_API_VERSION
	.align		4
        /*0000*/ 	.byte	0x04, 0x37
        /*0002*/ 	.short	(.L_31 - .L_30)
.L_30:
        /*0004*/ 	.word	0x00000082


	//----- nvinfo : EIATTR_KPARAM_INFO
	.align		4
.L_31:
        /*0008*/ 	.byte	0x04, 0x17
        /*000a*/ 	.short	(.L_33 - .L_32)
.L_32:
        /*000c*/ 	.word	0x00000000
        /*0010*/ 	.short	0x0000
        /*0012*/ 	.short	0x0000
        /*0014*/ 	.byte	0x00, 0xf0, 0x01, 0x20


	//----- nvinfo : EIATTR_AT_ENTRY_FRAGMENTS
	.align		4
.L_33:
        /*0018*/ 	.byte	0x04, 0x4f
        /*001a*/ 	.short	(.L_35 - .L_34)


	//   ....[0]....
.L_34:
        /*001c*/ 	.word	0x00000006


	//----- nvinfo : EIATTR_RESERVED_SMEM_USED
	.align		4
.L_35:
        /*0020*/ 	.byte	0x01, 0x41
	.zero		2


	//----- nvinfo : EIATTR_SPARSE_MMA_MASK
	.align		4
        /*0024*/ 	.byte	0x03, 0x50
        /*0026*/ 	.short	0x0000


	//----- nvinfo : EIATTR_TCGEN05_1CTA_USED
	.align		4
        /*0028*/ 	.byte	0x01, 0x51
	.zero		2


	//----- nvinfo : EIATTR_MAXREG_COUNT
	.align		4
        /*002c*/ 	.byte	0x03, 0x1b
        /*002e*/ 	.short	0x00ff


	//----- nvinfo : EIATTR_NUM_BARRIERS
	.align		4
        /*0030*/ 	.byte	0x02, 0x4c
        /*0032*/ 	.byte	0x07
	.zero		1


	//----- nvinfo : EIATTR_EXTERNS
	.align		4
        /*0034*/ 	.byte	0x04, 0x0f
        /*0036*/ 	.short	(.L_37 - .L_36)


	//   ....[0]....
	.align		4
.L_36:
        /*0038*/ 	.word	index@(__assertfail)


	//----- nvinfo : EIATTR_MERCURY_ISA_VERSION
	.align		4
.L_37:
        /*003c*/ 	.byte	0x03, 0x5f
        /*003e*/ 	.short	0x0101


	//----- nvinfo : EIATTR_INT_WARP_WIDE_INSTR_OFFSETS
	.align		4
        /*0040*/ 	.byte	0x04, 0x31
        /*0042*/ 	.short	(.L_39 - .L_38)


	//   ....[0]....
.L_38:
        /*0044*/ 	.word	0x00001f70


	//   ....[1]....
        /*0048*/ 	.word	0x000041f0


	//   ....[2]....
        /*004c*/ 	.word	0x00004220


	//   ....[3]....
        /*0050*/ 	.word	0x00004270


	//   ....[4]....
        /*0054*/ 	.word	0x00004c70


	//   ....[5]....
        /*0058*/ 	.word	0x00004d60


	//----- nvinfo : EIATTR_COOP_GROUP_MASK_REGIDS
	.align		4
.L_39:
        /*005c*/ 	.byte	0x04, 0x29
        /*005e*/ 	.short	(.L_41 - .L_40)


	//   ....[0]....
.L_40:
        /*0060*/ 	.word	0xffffffff


	//   ....[1]....
        /*0064*/ 	.word	0xffffffff


	//   ....[2]....
        /*0068*/ 	.word	0xffffffff


	//   ....[3]....
        /*006c*/ 	.word	0xffffffff


	//   ....[4]....
        /*0070*/ 	.word	0xffffffff


	//   ....[5]....
        /*0074*/ 	.word	0xffffffff


	//   ....[6]....
        /*0078*/ 	.word	0xffffffff


	//   ....[7]....
        /*007c*/ 	.word	0xffffffff


	//   ....[8]....
        /*0080*/ 	.word	0xffffffff


	//   ....[9]....
        /*0084*/ 	.word	0xffffffff


	//   ....[10]....
        /*0088*/ 	.word	0xffffffff


	//   ....[11]....
        /*008c*/ 	.word	0xffffffff


	//   ....[12]....
        /*0090*/ 	.word	0xffffffff


	//----- nvinfo : EIATTR_COOP_GROUP_INSTR_OFFSETS
	.align		4
.L_41:
        /*0094*/ 	.byte	0x04, 0x28
        /*0096*/ 	.short	(.L_43 - .L_42)


	//   ....[0]....
.L_42:
        /*0098*/ 	.word	0x00000090


	//   ....[1]....
        /*009c*/ 	.word	0x000004d0


	//   ....[2]....
        /*00a0*/ 	.word	0x00000830


	//   ....[3]....
        /*00a4*/ 	.word	0x00000970


	//   ....[4]....
        /*00a8*/ 	.word	0x00000a70


	//   ....[5]....
        /*00ac*/ 	.word	0x00000be0


	//   ....[6]....
        /*00b0*/ 	.word	0x00000d80


	//   ....[7]....
        /*00b4*/ 	.word	0x00001e50


	//   ....[8]....
        /*00b8*/ 	.word	0x00003410


	//   ....[9]....
        /*00bc*/ 	.word	0x00003620


	//   ....[10]....
        /*00c0*/ 	.word	0x00003650


	//   ....[11]....
        /*00c4*/ 	.word	0x000040e0


	//   ....[12]....
        /*00c8*/ 	.word	0x00004310


	//----- nvinfo : EIATTR_VRC_CTA_INIT_COUNT
	.align		4
.L_43:
        /*00cc*/ 	.byte	0x02, 0x4a
        /*00ce*/ 	.byte	0x80
	.zero		1


	//----- nvinfo : EIATTR_SYSCALL_OFFSETS
	.align		4
        /*00d0*/ 	.byte	0x04, 0x46
        /*00d2*/ 	.short	(.L_45 - .L_44)


	//   ....[0]....
.L_44:
        /*00d4*/ 	.word	0x00005730


	//   ....[1]....
        /*00d8*/ 	.word	0x00005870


	//   ....[2]....
        /*00dc*/ 	.word	0x00005f80


	//----- nvinfo : EIATTR_MBARRIER_INSTR_OFFSETS
	.align		4
.L_45:
        /*00e0*/ 	.byte	0x04, 0x39
        /*00e2*/ 	.short	(.L_47 - .L_46)


	//   ....[0]....
.L_46:
        /*00e4*/ 	.word	0x000005d0
        /*00e8*/ 	.word	0x000000ff
        /*00ec*/ 	.word	0x00000000
        /*00f0*/ 	.short	0x0100
        /*00f2*/ 	.byte	0x05
	.zero		1


	//   ....[1]....
        /*00f4*/ 	.word	0x000005e0
        /*00f8*/ 	.word	0x000000ff
        /*00fc*/ 	.word	0x00000090
        /*0100*/ 	.short	0x0100
        /*0102*/ 	.byte	0x05
	.zero		1


	//   ....[2]....
        /*0104*/ 	.word	0x000005f0
        /*0108*/ 	.word	0x000000ff
        /*010c*/ 	.word	0x00000008
        /*0110*/ 	.short	0x0100
        /*0112*/ 	.byte	0x05
	.zero		1


	//   ....[3]....
        /*0114*/ 	.word	0x00000600
        /*0118*/ 	.word	0x000000ff
        /*011c*/ 	.word	0x00000098
        /*0120*/ 	.short	0x0100
        /*0122*/ 	.byte	0x05
	.zero		1


	//   ....[4]....
        /*0124*/ 	.word	0x00000610
        /*0128*/ 	.word	0x000000ff
        /*012c*/ 	.word	0x00000010
        /*0130*/ 	.short	0x0100
        /*0132*/ 	.byte	0x05
	.zero		1


	//   ....[5]....
        /*0134*/ 	.word	0x00000620
        /*0138*/ 	.word	0x000000ff
        /*013c*/ 	.word	0x000000a0
        /*0140*/ 	.short	0x0100
        /*0142*/ 	.byte	0x05
	.zero		1


	//   ....[6]....
        /*0144*/ 	.word	0x00000630
        /*0148*/ 	.word	0x000000ff
        /*014c*/ 	.word	0x00000018
        /*0150*/ 	.short	0x0100
        /*0152*/ 	.byte	0x05
	.zero		1


	//   ....[7]....
        /*0154*/ 	.word	0x00000640
        /*0158*/ 	.word	0x000000ff
        /*015c*/ 	.word	0x000000a8
        /*0160*/ 	.short	0x0100
        /*0162*/ 	.byte	0x05
	.zero		1


	//   ....[8]....
        /*0164*/ 	.word	0x00000650
        /*0168*/ 	.word	0x000000ff
        /*016c*/ 	.word	0x00000020
        /*0170*/ 	.short	0x0100
        /*0172*/ 	.byte	0x05
	.zero		1


	//   ....[9]....
        /*0174*/ 	.word	0x00000660
        /*0178*/ 	.word	0x000000ff
        /*017c*/ 	.word	0x000000b0
        /*0180*/ 	.short	0x0100
        /*0182*/ 	.byte	0x05
	.zero		1


	//   ....[10]....
        /*0184*/ 	.word	0x00000670
        /*0188*/ 	.word	0x000000ff
        /*018c*/ 	.word	0x00000028
        /*0190*/ 	.short	0x0100
        /*0192*/ 	.byte	0x05
	.zero		1


	//   ....[11]....
        /*0194*/ 	.word	0x00000680
        /*0198*/ 	.word	0x000000ff
        /*019c*/ 	.word	0x000000b8
        /*01a0*/ 	.short	0x0100
        /*01a2*/ 	.byte	0x05
	.zero		1


	//   ....[12]....
        /*01a4*/ 	.word	0x00000690
        /*01a8*/ 	.word	0x000000ff
        /*01ac*/ 	.word	0x00000030
        /*01b0*/ 	.short	0x0100
        /*01b2*/ 	.byte	0x05
	.zero		1


	//   ....[13]....
        /*01b4*/ 	.word	0x000006a0
        /*01b8*/ 	.word	0x000000ff
        /*01bc*/ 	.word	0x000000c0
        /*01c0*/ 	.short	0x0100
        /*01c2*/ 	.byte	0x05
	.zero		1


	//   ....[14]....
        /*01c4*/ 	.word	0x000006b0
        /*01c8*/ 	.word	0x000000ff
        /*01cc*/ 	.word	0x00000038
        /*01d0*/ 	.short	0x0100
        /*01d2*/ 	.byte	0x05
	.zero		1


	//   ....[15]....
        /*01d4*/ 	.word	0x000006c0
        /*01d8*/ 	.word	0x000000ff
        /*01dc*/ 	.word	0x000000c8
        /*01e0*/ 	.short	0x0100
        /*01e2*/ 	.byte	0x05
	.zero		1


	//   ....[16]....
        /*01e4*/ 	.word	0x000006d0
        /*01e8*/ 	.word	0x000000ff
        /*01ec*/ 	.word	0x00000040
        /*01f0*/ 	.short	0x0100
        /*01f2*/ 	.byte	0x05
	.zero		1


	//   ....[17]....
        /*01f4*/ 	.word	0x000006e0
        /*01f8*/ 	.word	0x000000ff
        /*01fc*/ 	.word	0x000000d0
        /*0200*/ 	.short	0x0100
        /*0202*/ 	.byte	0x05
	.zero		1


	//   ....[18]....
        /*0204*/ 	.word	0x000006f0
        /*0208*/ 	.word	0x000000ff
        /*020c*/ 	.word	0x00000048
        /*0210*/ 	.short	0x0100
        /*0212*/ 	.byte	0x05
	.zero		1


	//   ....[19]....
        /*0214*/ 	.word	0x00000700
        /*0218*/ 	.word	0x000000ff
        /*021c*/ 	.word	0x000000d8
        /*0220*/ 	.short	0x0100
        /*0222*/ 	.byte	0x05
	.zero		1


	//   ....[20]....
        /*0224*/ 	.word	0x00000710
        /*0228*/ 	.word	0x000000ff
        /*022c*/ 	.word	0x00000050
        /*0230*/ 	.short	0x0100
        /*0232*/ 	.byte	0x05
	.zero		1


	//   ....[21]....
        /*0234*/ 	.word	0x00000720
        /*0238*/ 	.word	0x000000ff
        /*023c*/ 	.word	0x000000e0
        /*0240*/ 	.short	0x0100
        /*0242*/ 	.byte	0x05
	.zero		1


	//   ....[22]....
        /*0244*/ 	.word	0x00000730
        /*0248*/ 	.word	0x000000ff
        /*024c*/ 	.word	0x00000058
        /*0250*/ 	.short	0x0100
        /*0252*/ 	.byte	0x05
	.zero		1


	//   ....[23]....
        /*0254*/ 	.word	0x00000740
        /*0258*/ 	.word	0x000000ff
        /*025c*/ 	.word	0x000000e8
        /*0260*/ 	.short	0x0100
        /*0262*/ 	.byte	0x05
	.zero		1


	//   ....[24]....
        /*0264*/ 	.word	0x00000750
        /*0268*/ 	.word	0x000000ff
        /*026c*/ 	.word	0x00000060
        /*0270*/ 	.short	0x0100
        /*0272*/ 	.byte	0x05
	.zero		1


	//   ....[25]....
        /*0274*/ 	.word	0x00000760
        /*0278*/ 	.word	0x000000ff
        /*027c*/ 	.word	0x000000f0
        /*0280*/ 	.short	0x0100
        /*0282*/ 	.byte	0x05
	.zero		1


	//   ....[26]....
        /*0284*/ 	.word	0x00000770
        /*0288*/ 	.word	0x000000ff
        /*028c*/ 	.word	0x00000068
        /*0290*/ 	.short	0x0100
        /*0292*/ 	.byte	0x05
	.zero		1


	//   ....[27]....
        /*0294*/ 	.word	0x00000780
        /*0298*/ 	.word	0x000000ff
        /*029c*/ 	.word	0x000000f8
        /*02a0*/ 	.short	0x0100
        /*02a2*/ 	.byte	0x05
	.zero		1


	//   ....[28]....
        /*02a4*/ 	.word	0x00000790
        /*02a8*/ 	.word	0x000000ff
        /*02ac*/ 	.word	0x00000070
        /*02b0*/ 	.short	0x0100
        /*02b2*/ 	.byte	0x05
	.zero		1


	//   ....[29]....
        /*02b4*/ 	.word	0x000007a0
        /*02b8*/ 	.word	0x000000ff
        /*02bc*/ 	.word	0x00000100
        /*02c0*/ 	.short	0x0100
        /*02c2*/ 	.byte	0x05
	.zero		1


	//   ....[30]....
        /*02c4*/ 	.word	0x000007b0
        /*02c8*/ 	.word	0x000000ff
        /*02cc*/ 	.word	0x00000078
        /*02d0*/ 	.short	0x0100
        /*02d2*/ 	.byte	0x05
	.zero		1


	//   ....[31]....
        /*02d4*/ 	.word	0x000007c0
        /*02d8*/ 	.word	0x000000ff
        /*02dc*/ 	.word	0x00000108
        /*02e0*/ 	.short	0x0100
        /*02e2*/ 	.byte	0x05
	.zero		1


	//   ....[32]....
        /*02e4*/ 	.word	0x000007d0
        /*02e8*/ 	.word	0x000000ff
        /*02ec*/ 	.word	0x00000080
        /*02f0*/ 	.short	0x0100
        /*02f2*/ 	.byte	0x05
	.zero		1


	//   ....[33]....
        /*02f4*/ 	.word	0x000007e0
        /*02f8*/ 	.word	0x000000ff
        /*02fc*/ 	.word	0x00000110
        /*0300*/ 	.short	0x0100
        /*0302*/ 	.byte	0x05
	.zero		1


	//   ....[34]....
        /*0304*/ 	.word	0x000007f0
        /*0308*/ 	.word	0x000000ff
        /*030c*/ 	.word	0x00000088
        /*0310*/ 	.short	0x0100
        /*0312*/ 	.byte	0x05
	.zero		1


	//   ....[35]....
        /*0314*/ 	.word	0x00000800
        /*0318*/ 	.word	0x000000ff
        /*031c*/ 	.word	0x00000118
        /*0320*/ 	.short	0x0100
        /*0322*/ 	.byte	0x05
	.zero		1


	//   ....[36]....
        /*0324*/ 	.word	0x00000940
        /*0328*/ 	.word	0x000000ff
        /*032c*/ 	.word	0x00000120
        /*0330*/ 	.short	0x0100
        /*0332*/ 	.byte	0x06
	.zero		1


	//   ....[37]....
        /*0334*/ 	.word	0x00000950
        /*0338*/ 	.word	0x000000ff
        /*033c*/ 	.word	0x00000128
        /*0340*/ 	.short	0x0100
        /*0342*/ 	.byte	0x06
	.zero		1


	//   ....[38]....
        /*0344*/ 	.word	0x00000a40
        /*0348*/ 	.word	0x000000ff
        /*034c*/ 	.word	0x00000130
        /*0350*/ 	.short	0x0100
        /*0352*/ 	.byte	0x05
	.zero		1


	//   ....[39]....
        /*0354*/ 	.word	0x00000a50
        /*0358*/ 	.word	0x000000ff
        /*035c*/ 	.word	0x00000138
        /*0360*/ 	.short	0x0100
        /*0362*/ 	.byte	0x05
	.zero		1


	//   ....[40]....
        /*0364*/ 	.word	0x00000b90
        /*0368*/ 	.word	0x000000ff
        /*036c*/ 	.word	0x00000140
        /*0370*/ 	.short	0x0100
        /*0372*/ 	.byte	0x05
	.zero		1


	//   ....[41]....
        /*0374*/ 	.word	0x00000ba0
        /*0378*/ 	.word	0x000000ff
        /*037c*/ 	.word	0x00000150
        /*0380*/ 	.short	0x0100
        /*0382*/ 	.byte	0x05
	.zero		1


	//   ....[42]....
        /*0384*/ 	.word	0x00000bb0
        /*0388*/ 	.word	0x000000ff
        /*038c*/ 	.word	0x00000148
        /*0390*/ 	.short	0x0100
        /*0392*/ 	.byte	0x05
	.zero		1


	//   ....[43]....
        /*0394*/ 	.word	0x00000bc0
        /*0398*/ 	.word	0x000000ff
        /*039c*/ 	.word	0x00000158
        /*03a0*/ 	.short	0x0100
        /*03a2*/ 	.byte	0x05
	.zero		1


	//   ....[44]....
        /*03a4*/ 	.word	0x00000cf0
        /*03a8*/ 	.word	0x000000ff
        /*03ac*/ 	.word	0x00000160
        /*03b0*/ 	.short	0x0100
        /*03b2*/ 	.byte	0x06
	.zero		1


	//   ....[45]....
        /*03b4*/ 	.word	0x00000d00
        /*03b8*/ 	.word	0x000000ff
        /*03bc*/ 	.word	0x00000180
        /*03c0*/ 	.short	0x0100
        /*03c2*/ 	.byte	0x06
	.zero		1


	//   ....[46]....
        /*03c4*/ 	.word	0x00000d10
        /*03c8*/ 	.word	0x000000ff
        /*03cc*/ 	.word	0x00000168
        /*03d0*/ 	.short	0x0100
        /*03d2*/ 	.byte	0x06
	.zero		1


	//   ....[47]....
        /*03d4*/ 	.word	0x00000d20
        /*03d8*/ 	.word	0x000000ff
        /*03dc*/ 	.word	0x00000188
        /*03e0*/ 	.short	0x0100
        /*03e2*/ 	.byte	0x06
	.zero		1


	//   ....[48]....
        /*03e4*/ 	.word	0x00000d30
        /*03e8*/ 	.word	0x000000ff
        /*03ec*/ 	.word	0x00000170
        /*03f0*/ 	.short	0x0100
        /*03f2*/ 	.byte	0x06
	.zero		1


	//   ....[49]....
        /*03f4*/ 	.word	0x00000d40
        /*03f8*/ 	.word	0x000000ff
        /*03fc*/ 	.word	0x00000190
        /*0400*/ 	.short	0x0100
        /*0402*/ 	.byte	0x06
	.zero		1


	//   ....[50]....
        /*0404*/ 	.word	0x00000d50
        /*0408*/ 	.word	0x000000ff
        /*040c*/ 	.word	0x00000178
        /*0410*/ 	.short	0x0100
        /*0412*/ 	.byte	0x06
	.zero		1


	//   ....[51]....
        /*0414*/ 	.word	0x00000d60
        /*0418*/ 	.word	0x000000ff
        /*041c*/ 	.word	0x00000198
        /*0420*/ 	.short	0x0100
        /*0422*/ 	.byte	0x06
	.zero		1


	//   ....[52]....
        /*0424*/ 	.word	0x00000e50
        /*0428*/ 	.word	0x000000ff
        /*042c*/ 	.word	0x000001a0
        /*0430*/ 	.short	0x0100
        /*0432*/ 	.byte	0x05
	.zero		1


	//   ....[53]....
        /*0434*/ 	.word	0x00000e60
        /*0438*/ 	.word	0x000000ff
        /*043c*/ 	.word	0x000001b0
        /*0440*/ 	.short	0x0100
        /*0442*/ 	.byte	0x05
	.zero		1


	//   ....[54]....
        /*0444*/ 	.word	0x00000e70
        /*0448*/ 	.word	0x000000ff
        /*044c*/ 	.word	0x000001a8
        /*0450*/ 	.short	0x0100
        /*0452*/ 	.byte	0x05
	.zero		1


	//   ....[55]....
        /*0454*/ 	.word	0x00000e80
        /*0458*/ 	.word	0x000000ff
        /*045c*/ 	.word	0x000001b8
        /*0460*/ 	.short	0x0100
        /*0462*/ 	.byte	0x05
	.zero		1


	//   ....[56]....
        /*0464*/ 	.word	0x00001750
        /*0468*/ 	.word	0x00000002
        /*046c*/ 	.word	0x000001b0
        /*0470*/ 	.short	0x010a
        /*0472*/ 	.byte	0xff
	.zero		1


	//   ....[57]....
        /*0474*/ 	.word	0x00001780
        /*0478*/ 	.word	0x00000002
        /*047c*/ 	.word	0x000001a0
        /*0480*/ 	.short	0x0101
        /*0482*/ 	.byte	0xff
	.zero		1


	//   ....[58]....
        /*0484*/ 	.word	0x00001850
        /*0488*/ 	.word	0x000000ff
        /*048c*/ 	.word	0x00000090
        /*0490*/ 	.short	0x010a
        /*0492*/ 	.byte	0x08
	.zero		1


	//   ....[59]....
        /*0494*/ 	.word	0x000018f0
        /*0498*/ 	.word	0x000000ff
        /*049c*/ 	.word	0x00000090
        /*04a0*/ 	.short	0x010a
        /*04a2*/ 	.byte	0x21
	.zero		1


	//   ....[60]....
        /*04a4*/ 	.word	0x00001a40
        /*04a8*/ 	.word	0x000000ff
        /*04ac*/ 	.word	0x00000090
        /*04b0*/ 	.short	0x010a
        /*04b2*/ 	.byte	0x08
	.zero		1


	//   ....[61]....
        /*04b4*/ 	.word	0x00001b50
        /*04b8*/ 	.word	0x000000ff
        /*04bc*/ 	.word	0x00000138
        /*04c0*/ 	.short	0x0101
        /*04c2*/ 	.byte	0x04
	.zero		1


	//   ....[62]....
        /*04c4*/ 	.word	0x00001b70
        /*04c8*/ 	.word	0x000000ff
        /*04cc*/ 	.word	0x00000090
        /*04d0*/ 	.short	0x010a
        /*04d2*/ 	.byte	0x08
	.zero		1


	//   ....[63]....
        /*04d4*/ 	.word	0x00001bf0
        /*04d8*/ 	.word	0x000000ff
        /*04dc*/ 	.word	0x00000090
        /*04e0*/ 	.short	0x010a
        /*04e2*/ 	.byte	0x11
	.zero		1


	//   ....[64]....
        /*04e4*/ 	.word	0x00001d40
        /*04e8*/ 	.word	0x000000ff
        /*04ec*/ 	.word	0x00000090
        /*04f0*/ 	.short	0x010a
        /*04f2*/ 	.byte	0x08
	.zero		1


	//   ....[65]....
        /*04f4*/ 	.word	0x00001e80
        /*04f8*/ 	.word	0x00000002
        /*04fc*/ 	.word	0x00000140
        /*0500*/ 	.short	0x010a
        /*0502*/ 	.byte	0xff
	.zero		1


	//   ....[66]....
        /*0504*/ 	.word	0x00001f40
        /*0508*/ 	.word	0x00000002
        /*050c*/ 	.word	0x00000000
        /*0510*/ 	.short	0x0101
        /*0512*/ 	.byte	0xff
	.zero		1


	//   ....[67]....
        /*0514*/ 	.word	0x000024a0
        /*0518*/ 	.word	0x000000ff
        /*051c*/ 	.word	0x00000000
        /*0520*/ 	.short	0x010a
        /*0522*/ 	.byte	0x05
	.zero		1


	//   ....[68]....
        /*0524*/ 	.word	0x00002530
        /*0528*/ 	.word	0x000000ff
        /*052c*/ 	.word	0x00000000
        /*0530*/ 	.short	0x010a
        /*0532*/ 	.byte	0x05
	.zero		1


	//   ....[69]....
        /*0534*/ 	.word	0x000025c0
        /*0538*/ 	.word	0x000000ff
        /*053c*/ 	.word	0x00000000
        /*0540*/ 	.short	0x010a
        /*0542*/ 	.byte	0x05
	.zero		1


	//   ....[70]....
        /*0544*/ 	.word	0x00002650
        /*0548*/ 	.word	0x000000ff
        /*054c*/ 	.word	0x00000000
        /*0550*/ 	.short	0x010a
        /*0552*/ 	.byte	0x05
	.zero		1


	//   ....[71]....
        /*0554*/ 	.word	0x000026e0
        /*0558*/ 	.word	0x000000ff
        /*055c*/ 	.word	0x00000000
        /*0560*/ 	.short	0x010a
        /*0562*/ 	.byte	0x05
	.zero		1


	//   ....[72]....
        /*0564*/ 	.word	0x00002770
        /*0568*/ 	.word	0x000000ff
        /*056c*/ 	.word	0x00000000
        /*0570*/ 	.short	0x010a
        /*0572*/ 	.byte	0x05
	.zero		1


	//   ....[73]....
        /*0574*/ 	.word	0x00002800
        /*0578*/ 	.word	0x000000ff
        /*057c*/ 	.word	0x00000000
        /*0580*/ 	.short	0x010a
        /*0582*/ 	.byte	0x05
	.zero		1


	//   ....[74]....
        /*0584*/ 	.word	0x00002890
        /*0588*/ 	.word	0x000000ff
        /*058c*/ 	.word	0x00000000
        /*0590*/ 	.short	0x010a
        /*0592*/ 	.byte	0x05
	.zero		1


	//   ....[75]....
        /*0594*/ 	.word	0x00002920
        /*0598*/ 	.word	0x000000ff
        /*059c*/ 	.word	0x00000000
        /*05a0*/ 	.short	0x010a
        /*05a2*/ 	.byte	0x05
	.zero		1


	//   ....[76]....
        /*05a4*/ 	.word	0x000029b0
        /*05a8*/ 	.word	0x000000ff
        /*05ac*/ 	.word	0x00000000
        /*05b0*/ 	.short	0x010a
        /*05b2*/ 	.byte	0x05
	.zero		1


	//   ....[77]....
        /*05b4*/ 	.word	0x00002a40
        /*05b8*/ 	.word	0x000000ff
        /*05bc*/ 	.word	0x00000000
        /*05c0*/ 	.short	0x010a
        /*05c2*/ 	.byte	0x05
	.zero		1


	//   ....[78]....
        /*05c4*/ 	.word	0x00002ad0
        /*05c8*/ 	.word	0x000000ff
        /*05cc*/ 	.word	0x00000000
        /*05d0*/ 	.short	0x010a
        /*05d2*/ 	.byte	0x05
	.zero		1


	//   ....[79]....
        /*05d4*/ 	.word	0x00002b60
        /*05d8*/ 	.word	0x000000ff
        /*05dc*/ 	.word	0x00000000
        /*05e0*/ 	.short	0x010a
        /*05e2*/ 	.byte	0x05
	.zero		1


	//   ....[80]....
        /*05e4*/ 	.word	0x00002bf0
        /*05e8*/ 	.word	0x000000ff
        /*05ec*/ 	.word	0x00000000
        /*05f0*/ 	.short	0x010a
        /*05f2*/ 	.byte	0x05
	.zero		1


	//   ....[81]....
        /*05f4*/ 	.word	0x00002c80
        /*05f8*/ 	.word	0x000000ff
        /*05fc*/ 	.word	0x00000000
        /*0600*/ 	.short	0x010a
        /*0602*/ 	.byte	0x05
	.zero		1


	//   ....[82]....
        /*0604*/ 	.word	0x00002d10
        /*0608*/ 	.word	0x000000ff
        /*060c*/ 	.word	0x00000000
        /*0610*/ 	.short	0x010a
        /*0612*/ 	.byte	0x05
	.zero		1


	//   ....[83]....
        /*0614*/ 	.word	0x00002da0
        /*0618*/ 	.word	0x000000ff
        /*061c*/ 	.word	0x00000000
        /*0620*/ 	.short	0x010a
        /*0622*/ 	.byte	0x05
	.zero		1


	//   ....[84]....
        /*0624*/ 	.word	0x00002e40
        /*0628*/ 	.word	0x00000000
        /*062c*/ 	.word	0x00000000
        /*0630*/ 	.short	0x010a
        /*0632*/ 	.byte	0xff
	.zero		1


	//   ....[85]....
        /*0634*/ 	.word	0x00002f60
        /*0638*/ 	.word	0x00000000
        /*063c*/ 	.word	0x000001a0
        /*0640*/ 	.short	0x010a
        /*0642*/ 	.byte	0xff
	.zero		1


	//   ....[86]....
        /*0644*/ 	.word	0x00002fd0
        /*0648*/ 	.word	0x00000000
        /*064c*/ 	.word	0x00000000
        /*0650*/ 	.short	0x0101
        /*0652*/ 	.byte	0xff
	.zero		1


	//   ....[87]....
        /*0654*/ 	.word	0x00002ff0
        /*0658*/ 	.word	0x000000ff
        /*065c*/ 	.word	0x00000150
        /*0660*/ 	.short	0x010a
        /*0662*/ 	.byte	0x05
	.zero		1


	//   ....[88]....
        /*0664*/ 	.word	0x00003110
        /*0668*/ 	.word	0x00000000
        /*066c*/ 	.word	0x00000140
        /*0670*/ 	.short	0x010a
        /*0672*/ 	.byte	0xff
	.zero		1


	//   ....[89]....
        /*0674*/ 	.word	0x00003210
        /*0678*/ 	.word	0x00000000
        /*067c*/ 	.word	0x00000000
        /*0680*/ 	.short	0x0101
        /*0682*/ 	.byte	0xff
	.zero		1


	//   ....[90]....
        /*0684*/ 	.word	0x000032a0
        /*0688*/ 	.word	0x000000ff
        /*068c*/ 	.word	0x00000150
        /*0690*/ 	.short	0x0106
        /*0692*/ 	.byte	0x05
	.zero		1


	//   ....[91]....
        /*0694*/ 	.word	0x000032c0
        /*0698*/ 	.word	0x000000ff
        /*069c*/ 	.word	0x00000150
        /*06a0*/ 	.short	0x010a
        /*06a2*/ 	.byte	0x05
	.zero		1


	//   ....[92]....
        /*06a4*/ 	.word	0x00003350
        /*06a8*/ 	.word	0x000000ff
        /*06ac*/ 	.word	0x00000150
        /*06b0*/ 	.short	0x0106
        /*06b2*/ 	.byte	0x04
	.zero		1


	//   ....[93]....
        /*06b4*/ 	.word	0x00003390
        /*06b8*/ 	.word	0x00000000
        /*06bc*/ 	.word	0x00000150
        /*06c0*/ 	.short	0x010a
        /*06c2*/ 	.byte	0xff
	.zero		1


	//   ....[94]....
        /*06c4*/ 	.word	0x000038d0
        /*06c8*/ 	.word	0x00000000
        /*06cc*/ 	.word	0x00000140
        /*06d0*/ 	.short	0x010a
        /*06d2*/ 	.byte	0xff
	.zero		1


	//   ....[95]....
        /*06d4*/ 	.word	0x000039d0
        /*06d8*/ 	.word	0x00000003
        /*06dc*/ 	.word	0x00000000
        /*06e0*/ 	.short	0x0101
        /*06e2*/ 	.byte	0xff
	.zero		1


	//   ....[96]....
        /*06e4*/ 	.word	0x000039e0
        /*06e8*/ 	.word	0x000000ff
        /*06ec*/ 	.word	0x00000000
        /*06f0*/ 	.short	0x010a
        /*06f2*/ 	.byte	0x06
	.zero		1


	//   ....[97]....
        /*06f4*/ 	.word	0x00003a60
        /*06f8*/ 	.word	0x000000ff
        /*06fc*/ 	.word	0x00000180
        /*0700*/ 	.short	0x010a
        /*0702*/ 	.byte	0x07
	.zero		1


	//   ....[98]....
        /*0704*/ 	.word	0x00003b40
        /*0708*/ 	.word	0x000000ff
        /*070c*/ 	.word	0x00000000
        /*0710*/ 	.short	0x010a
        /*0712*/ 	.byte	0x06
	.zero		1


	//   ....[99]....
        /*0714*/ 	.word	0x00003c70
        /*0718*/ 	.word	0x000000ff
        /*071c*/ 	.word	0x00000000
        /*0720*/ 	.short	0x010a
        /*0722*/ 	.byte	0x1a
	.zero		1


	//   ....[100]....
        /*0724*/ 	.word	0x00003f10
        /*0728*/ 	.word	0x000000ff
        /*072c*/ 	.word	0x00000000
        /*0730*/ 	.short	0x010a
        /*0732*/ 	.byte	0x06
	.zero		1


	//   ....[101]....
        /*0734*/ 	.word	0x00003fa0
        /*0738*/ 	.word	0x000000ff
        /*073c*/ 	.word	0x00000000
        /*0740*/ 	.short	0x010a
        /*0742*/ 	.byte	0x06
	.zero		1


	//   ....[102]....
        /*0744*/ 	.word	0x00004030
        /*0748*/ 	.word	0x000000ff
        /*074c*/ 	.word	0x00000000
        /*0750*/ 	.short	0x010a
        /*0752*/ 	.byte	0x06
	.zero		1


	//   ....[103]....
        /*0754*/ 	.word	0x000040c0
        /*0758*/ 	.word	0x000000ff
        /*075c*/ 	.word	0x00000000
        /*0760*/ 	.short	0x010a
        /*0762*/ 	.byte	0x07
	.zero		1


	//   ....[104]....
        /*0764*/ 	.word	0x00004510
        /*0768*/ 	.word	0x00000000
        /*076c*/ 	.word	0x00000140
        /*0770*/ 	.short	0x010a
        /*0772*/ 	.byte	0xff
	.zero		1


	//   ....[105]....
        /*0774*/ 	.word	0x00004600
        /*0778*/ 	.word	0x00000000
        /*077c*/ 	.word	0x00000000
        /*0780*/ 	.short	0x0101
        /*0782*/ 	.byte	0xff
	.zero		1


	//   ....[106]....
        /*0784*/ 	.word	0x00004920
        /*0788*/ 	.word	0x000000ff
        /*078c*/ 	.word	0x00000138
        /*0790*/ 	.short	0x010a
        /*0792*/ 	.byte	0x06
	.zero		1


	//   ....[107]....
        /*0794*/ 	.word	0x00004aa0
        /*0798*/ 	.word	0x000000ff
        /*079c*/ 	.word	0x00000128
        /*07a0*/ 	.short	0x010a
        /*07a2*/ 	.byte	0x06
	.zero		1


	//   ....[108]....
        /*07a4*/ 	.word	0x00004dd0
        /*07a8*/ 	.word	0x000000ff
        /*07ac*/ 	.word	0x00000120
        /*07b0*/ 	.short	0x010b
        /*07b2*/ 	.byte	0x06
	.zero		1


	//   ....[109]....
        /*07b4*/ 	.word	0x00004df0
        /*07b8*/ 	.word	0x000000ff
        /*07bc*/ 	.word	0x00000000
        /*07c0*/ 	.short	0x0101
        /*07c2*/ 	.byte	0x25
	.zero		1


	//   ....[110]....
        /*07c4*/ 	.word	0x00004e30
        /*07c8*/ 	.word	0x00000000
        /*07cc*/ 	.word	0x00000128
        /*07d0*/ 	.short	0x010a
        /*07d2*/ 	.byte	0xff
	.zero		1


	//   ....[111]....
        /*07d4*/ 	.word	0x00005140
        /*07d8*/ 	.word	0x00000000
        /*07dc*/ 	.word	0x00000140
        /*07e0*/ 	.short	0x010a
        /*07e2*/ 	.byte	0xff
	.zero		1


	//   ....[112]....
        /*07e4*/ 	.word	0x00005250
        /*07e8*/ 	.word	0x00000000
        /*07ec*/ 	.word	0x00000000
        /*07f0*/ 	.short	0x0101
        /*07f2*/ 	.byte	0xff
	.zero		1


	//   ....[113]....
        /*07f4*/ 	.word	0x00005b90
        /*07f8*/ 	.word	0x000000ff
        /*07fc*/ 	.word	0x00000120
        /*0800*/ 	.short	0x010a
        /*0802*/ 	.byte	0x2b
	.zero		1


	//   ....[114]....
        /*0804*/ 	.word	0x00005ba0
        /*0808*/ 	.word	0x00000010
        /*080c*/ 	.word	0x00000160
        /*0810*/ 	.short	0x010a
        /*0812*/ 	.byte	0xff
	.zero		1


	//   ....[115]....
        /*0814*/ 	.word	0x00005d30
        /*0818*/ 	.word	0x000000ff
        /*081c*/ 	.word	0x00000120
        /*0820*/ 	.short	0x010a
        /*0822*/ 	.byte	0x2b
	.zero		1


	//   ....[116]....
        /*0824*/ 	.word	0x00005e00
        /*0828*/ 	.word	0x000000ff
        /*082c*/ 	.word	0x00000000
        /*0830*/ 	.short	0x0101
        /*0832*/ 	.byte	0x04
	.zero		1


	//   ....[117]....
        /*0834*/ 	.word	0x00005e60
        /*0838*/ 	.word	0x00000010
        /*083c*/ 	.word	0x00000160
        /*0840*/ 	.short	0x010a
        /*0842*/ 	.byte	0xff
	.zero		1


	//   ....[118]....
        /*0844*/ 	.word	0x00006140
        /*0848*/ 	.word	0x000000ff
        /*084c*/ 	.word	0x00000000
        /*0850*/ 	.short	0x0101
        /*0852*/ 	.byte	0x05
	.zero		1


	//   ....[119]....
        /*0854*/ 	.word	0x000066b0
        /*0858*/ 	.word	0x00000002
        /*085c*/ 	.word	0x000001b0
        /*0860*/ 	.short	0x010a
        /*0862*/ 	.byte	0xff
	.zero		1


	//   ....[120]....
        /*0864*/ 	.word	0x00006710
        /*0868*/ 	.word	0x00000002
        /*086c*/ 	.word	0x00000090
        /*0870*/ 	.short	0x010a
        /*0872*/ 	.byte	0xff
	.zero		1


	//   ....[121]....
        /*0874*/ 	.word	0x00006770
        /*0878*/ 	.word	0x00000002
        /*087c*/ 	.word	0x00000090
        /*0880*/ 	.short	0x010a
        /*0882*/ 	.byte	0xff
	.zero		1


	//   ....[122]....
        /*0884*/ 	.word	0x000067c0
        /*0888*/ 	.word	0x00000002
        /*088c*/ 	.word	0x00000140
        /*0890*/ 	.short	0x010a
        /*0892*/ 	.byte	0xff
	.zero		1


	//   ....[123]....
        /*0894*/ 	.word	0x00006820
        /*0898*/ 	.word	0x00000000
        /*089c*/ 	.word	0x00000000
        /*08a0*/ 	.short	0x010a
        /*08a2*/ 	.byte	0xff
	.zero		1


	//   ....[124]....
        /*08a4*/ 	.word	0x00006880
        /*08a8*/ 	.word	0x00000000
        /*08ac*/ 	.word	0x00000000
        /*08b0*/ 	.short	0x010a
        /*08b2*/ 	.byte	0xff
	.zero		1


	//   ....[125]....
        /*08b4*/ 	.word	0x000068e0
        /*08b8*/ 	.word	0x00000000
        /*08bc*/ 	.word	0x00000000
        /*08c0*/ 	.short	0x010a
        /*08c2*/ 	.byte	0xff
	.zero		1


	//   ....[126]....
        /*08c4*/ 	.word	0x00006940
        /*08c8*/ 	.word	0x00000000
        /*08cc*/ 	.word	0x00000000
        /*08d0*/ 	.short	0x010a
        /*08d2*/ 	.byte	0xff
	.zero		1


	//   ....[127]....
        /*08d4*/ 	.word	0x000069a0
        /*08d8*/ 	.word	0x00000000
        /*08dc*/ 	.word	0x00000000
        /*08e0*/ 	.short	0x010a
        /*08e2*/ 	.byte	0xff
	.zero		1


	//   ....[128]....
        /*08e4*/ 	.word	0x00006a00
        /*08e8*/ 	.word	0x00000000
        /*08ec*/ 	.word	0x00000000
        /*08f0*/ 	.short	0x010a
        /*08f2*/ 	.byte	0xff
	.zero		1


	//   ....[129]....
        /*08f4*/ 	.word	0x00006a60
        /*08f8*/ 	.word	0x00000000
        /*08fc*/ 	.word	0x00000000
        /*0900*/ 	.short	0x010a
        /*0902*/ 	.byte	0xff
	.zero		1


	//   ....[130]....
        /*0904*/ 	.word	0x00006ac0
        /*0908*/ 	.word	0x00000000
        /*090c*/ 	.word	0x00000000
        /*0910*/ 	.short	0x010a
        /*0912*/ 	.byte	0xff
	.zero		1


	//   ....[131]....
        /*0914*/ 	.word	0x00006b20
        /*0918*/ 	.word	0x00000000
        /*091c*/ 	.word	0x00000000
        /*0920*/ 	.short	0x010a
        /*0922*/ 	.byte	0xff
	.zero		1


	//   ....[132]....
        /*0924*/ 	.word	0x00006b80
        /*0928*/ 	.word	0x00000000
        /*092c*/ 	.word	0x00000000
        /*0930*/ 	.short	0x010a
        /*0932*/ 	.byte	0xff
	.zero		1


	//   ....[133]....
        /*0934*/ 	.word	0x00006be0
        /*0938*/ 	.word	0x00000000
        /*093c*/ 	.word	0x00000000
        /*0940*/ 	.short	0x010a
        /*0942*/ 	.byte	0xff
	.zero		1


	//   ....[134]....
        /*0944*/ 	.word	0x00006c40
        /*0948*/ 	.word	0x00000000
        /*094c*/ 	.word	0x00000000
        /*0950*/ 	.short	0x010a
        /*0952*/ 	.byte	0xff
	.zero		1


	//   ....[135]....
        /*0954*/ 	.word	0x00006ca0
        /*0958*/ 	.word	0x00000000
        /*095c*/ 	.word	0x00000000
        /*0960*/ 	.short	0x010a
        /*0962*/ 	.byte	0xff
	.zero		1


	//   ....[136]....
        /*0964*/ 	.word	0x00006d00
        /*0968*/ 	.word	0x00000000
        /*096c*/ 	.word	0x00000000
        /*0970*/ 	.short	0x010a
        /*0972*/ 	.byte	0xff
	.zero		1


	//   ....[137]....
        /*0974*/ 	.word	0x00006d60
        /*0978*/ 	.word	0x00000000
        /*097c*/ 	.word	0x00000000
        /*0980*/ 	.short	0x010a
        /*0982*/ 	.byte	0xff
	.zero		1


	//   ....[138]....
        /*0984*/ 	.word	0x00006dc0
        /*0988*/ 	.word	0x00000000
        /*098c*/ 	.word	0x00000000
        /*0990*/ 	.short	0x010a
        /*0992*/ 	.byte	0xff
	.zero		1


	//   ....[139]....
        /*0994*/ 	.word	0x00006e20
        /*0998*/ 	.word	0x00000000
        /*099c*/ 	.word	0x00000000
        /*09a0*/ 	.short	0x010a
        /*09a2*/ 	.byte	0xff
	.zero		1


	//   ....[140]....
        /*09a4*/ 	.word	0x00006e70
        /*09a8*/ 	.word	0x00000000
        /*09ac*/ 	.word	0x000001a0
        /*09b0*/ 	.short	0x010a
        /*09b2*/ 	.byte	0xff
	.zero		1


	//   ....[141]....
        /*09b4*/ 	.word	0x00006ed0
        /*09b8*/ 	.word	0x00000000
        /*09bc*/ 	.word	0x00000150
        /*09c0*/ 	.short	0x010a
        /*09c2*/ 	.byte	0xff
	.zero		1


	//   ....[142]....
        /*09c4*/ 	.word	0x00006f20
        /*09c8*/ 	.word	0x00000000
        /*09cc*/ 	.word	0x00000140
        /*09d0*/ 	.short	0x010a
        /*09d2*/ 	.byte	0xff
	.zero		1


	//   ....[143]....
        /*09d4*/ 	.word	0x00006f80
        /*09d8*/ 	.word	0x00000000
        /*09dc*/ 	.word	0x00000150
        /*09e0*/ 	.short	0x010a
        /*09e2*/ 	.byte	0xff
	.zero		1


	//   ....[144]....
        /*09e4*/ 	.word	0x00006fd0
        /*09e8*/ 	.word	0x00000000
        /*09ec*/ 	.word	0x00000140
        /*09f0*/ 	.short	0x010a
        /*09f2*/ 	.byte	0xff
	.zero		1


	//   ....[145]....
        /*09f4*/ 	.word	0x00007030
        /*09f8*/ 	.word	0x00000002
        /*09fc*/ 	.word	0x00000180
        /*0a00*/ 	.short	0x010a
        /*0a02*/ 	.byte	0xff
	.zero		1


	//   ....[146]....
        /*0a04*/ 	.word	0x00007090
        /*0a08*/ 	.word	0x00000000
        /*0a0c*/ 	.word	0x00000000
        /*0a10*/ 	.short	0x010a
        /*0a12*/ 	.byte	0xff
	.zero		1


	//   ....[147]....
        /*0a14*/ 	.word	0x000070f0
        /*0a18*/ 	.word	0x00000000
        /*0a1c*/ 	.word	0x00000000
        /*0a20*/ 	.short	0x010a
        /*0a22*/ 	.byte	0xff
	.zero		1


	//   ....[148]....
        /*0a24*/ 	.word	0x00007150
        /*0a28*/ 	.word	0x00000000
        /*0a2c*/ 	.word	0x00000000
        /*0a30*/ 	.short	0x010a
        /*0a32*/ 	.byte	0xff
	.zero		1


	//   ....[149]....
        /*0a34*/ 	.word	0x000071b0
        /*0a38*/ 	.word	0x00000000
        /*0a3c*/ 	.word	0x00000000
        /*0a40*/ 	.short	0x010a
        /*0a42*/ 	.byte	0xff
	.zero		1


	//   ....[150]....
        /*0a44*/ 	.word	0x00007210
        /*0a48*/ 	.word	0x00000000
        /*0a4c*/ 	.word	0x00000000
        /*0a50*/ 	.short	0x010a
        /*0a52*/ 	.byte	0xff
	.zero		1


	//   ....[151]....
        /*0a54*/ 	.word	0x00007260
        /*0a58*/ 	.word	0x00000000
        /*0a5c*/ 	.word	0x00000140
        /*0a60*/ 	.short	0x010a
        /*0a62*/ 	.byte	0xff
	.zero		1


	//   ....[152]....
        /*0a64*/ 	.word	0x000072c0
        /*0a68*/ 	.word	0x00000000
        /*0a6c*/ 	.word	0x00000138
        /*0a70*/ 	.short	0x010a
        /*0a72*/ 	.byte	0xff
	.zero		1


	//   ....[153]....
        /*0a74*/ 	.word	0x00007320
        /*0a78*/ 	.word	0x00000000
        /*0a7c*/ 	.word	0x00000128
        /*0a80*/ 	.short	0x010a
        /*0a82*/ 	.byte	0xff
	.zero		1


	//   ....[154]....
        /*0a84*/ 	.word	0x00007370
        /*0a88*/ 	.word	0x00000000
        /*0a8c*/ 	.word	0x00000140
        /*0a90*/ 	.short	0x010a
        /*0a92*/ 	.byte	0xff
	.zero		1


	//   ....[155]....
        /*0a94*/ 	.word	0x000073d0
        /*0a98*/ 	.word	0x00000000
        /*0a9c*/ 	.word	0x00000120
        /*0aa0*/ 	.short	0x010a
        /*0aa2*/ 	.byte	0xff
	.zero		1


	//   ....[156]....
        /*0aa4*/ 	.word	0x00007420
        /*0aa8*/ 	.word	0x00000010
        /*0aac*/ 	.word	0x00000160
        /*0ab0*/ 	.short	0x010a
        /*0ab2*/ 	.byte	0xff
	.zero		1


	//----- nvinfo : EIATTR_NUM_MBARRIERS
	.align		4
.L_47:
        /*0ab4*/ 	.byte	0x03, 0x38
        /*0ab6*/ 	.short	0x0038


	//----- nvinfo : EIATTR_EXIT_INSTR_OFFSETS
	.align		4
        /*0ab8*/ 	.byte	0x04, 0x1c
        /*0aba*/ 	.short	(.L_49 - .L_48)


	//   ....[0]....
.L_48:
        /*0abc*/ 	.word	0x00002e70


	//   ....[1]....
        /*0ac0*/ 	.word	0x00003360


	//   ....[2]....
        /*0ac4*/ 	.word	0x000033c0


	//   ....[3]....
        /*0ac8*/ 	.word	0x00004320


	//   ....[4]....
        /*0acc*/ 	.word	0x00004e60


	//   ....[5]....
        /*0ad0*/ 	.word	0x00004ea0


	//   ....[6]....
        /*0ad4*/ 	.word	0x000066a0


	//----- nvinfo : EIATTR_MAX_THREADS
	.align		4
.L_49:
        /*0ad8*/ 	.byte	0x04, 0x05
        /*0ada*/ 	.short	(.L_51 - .L_50)
.L_50:
        /*0adc*/ 	.word	0x00000100
        /*0ae0*/ 	.word	0x00000001
        /*0ae4*/ 	.word	0x00000001


	//----- nvinfo : EIATTR_CRS_STACK_SIZE
	.align		4
.L_51:
        /*0ae8*/ 	.byte	0x04, 0x1e
        /*0aea*/ 	.short	(.L_53 - .L_52)
.L_52:
        /*0aec*/ 	.word	0x00000000


	//----- nvinfo : EIATTR_CBANK_PARAM_SIZE
	.align		4
.L_53:
        /*0af0*/ 	.byte	0x03, 0x19
        /*0af2*/ 	.short	0x0800


	//----- nvinfo : EIATTR_PARAM_CBANK
	.align		4
        /*0af4*/ 	.byte	0x04, 0x0a
        /*0af6*/ 	.short	(.L_55 - .L_54)
	.align		4
.L_54:
        /*0af8*/ 	.word	index@(.nv.constant0._ZN7cutlass13device_kernelINS_4gemm6kernel13GemmUniversalIN4cute5tupleIJiiiiEEENS1_10collective13CollectiveMmaINS1_35MainloopSm100TmaUmmaWarpSpecializedILi18ELi2ELi4ENS5_IJNS4_1CILi1EEESB_SB_EEEEENS5_IJNSA_ILi64EEENSA_ILi32EEENSA_ILi128EEEEEENS_12float_e4m3_tENS5_IJlSB_lEEESI_SJ_NS4_8TiledMMAINS4_8MMA_AtomIJNS4_10MMA_TraitsINS4_19SM100_MMA_F8F6F4_SSEJSI_SI_fSE_SF_NS4_17integral_constantINS4_4UMMA5MajorELSQ_0EEESR_NSO_INSP_7ScaleInELSS_0EEEST_EEEEEENS4_6LayoutISC_NS5_IJNSA_ILi0EEESX_SX_EEEEENS5_IJNS4_10UnderscoreES10_S10_EEEEENS4_13SM90_TMA_LOADENS4_14ComposedLayoutINS4_7SwizzleILi3ELi4ELi3EEENS4_18smem_ptr_flag_bitsILi8EEENSW_INS5_IJNSA_ILi8EEESG_EEENS5_IJSG_SB_EEEEEEEvNS4_8identityES13_S1D_vS1E_EENS_8epilogue10collective18CollectiveEpilogueINS1G_23Sm100TmaWarpSpecializedILi1ELi1ELi16ELb0ELb0EEEJSH_NS5_IJNSW_ISE_SB_EENSW_ISF_SB_EEEEESI_SJ_SI_SJ_NS1G_6fusion15FusionCallbacksIS1K_NS1O_17LinearCombinationISI_fSI_fLNS_15FloatRoundStyleE2EEESH_S1N_JEEENS4_5SM1004TMEM4LOAD26SM100_TMEM_LOAD_16dp32b16xES13_NS14_INS15_ILi1ELi4ELi3EEES18_NSW_INS5_IJS19_SF_EEENS5_IJSF_SB_EEEEEEENS4_39AutoVectorizingCopyWithAssumedAlignmentILi128EEENS4_14SM90_TMA_STOREES22_S24_S24_EEEvvEEEEvNT_6ParamsE)
        /*0afc*/ 	.short	0x0380
        /*0afe*/ 	.short	0x0800


	//----- nvinfo : EIATTR_SW_WAR
	.align		4
.L_55:
        /*0b00*/ 	.byte	0x04, 0x36
        /*0b02*/ 	.short	(.L_57 - .L_56)
.L_56:
        /*0b04*/ 	.word	0x00000008
.L_57:


//--------------------- .nv.callgraph             --------------------------
	.section	.nv.callgraph,"",@"SHT_CUDA_CALLGRAPH"
	.align	4
	.sectionentsize	8
	.align		4
        /*0000*/ 	.word	0x00000000
	.align		4
        /*0004*/ 	.word	0xffffffff
	.align		4
        /*0008*/ 	.word	index@(_ZN7cutlass13device_kernelINS_4gemm6kernel13GemmUniversalIN4cute5tupleIJiiiiEEENS1_10collective13CollectiveMmaINS1_35MainloopSm100TmaUmmaWarpSpecializedILi18ELi2ELi4ENS5_IJNS4_1CILi1EEESB_SB_EEEEENS5_IJNSA_ILi64EEENSA_ILi32EEENSA_ILi128EEEEEENS_12float_e4m3_tENS5_IJlSB_lEEESI_SJ_NS4_8TiledMMAINS4_8MMA_AtomIJNS4_10MMA_TraitsINS4_19SM100_MMA_F8F6F4_SSEJSI_SI_fSE_SF_NS4_17integral_constantINS4_4UMMA5MajorELSQ_0EEESR_NSO_INSP_7ScaleInELSS_0EEEST_EEEEEENS4_6LayoutISC_NS5_IJNSA_ILi0EEESX_SX_EEEEENS5_IJNS4_10UnderscoreES10_S10_EEEEENS4_13SM90_TMA_LOADENS4_14ComposedLayoutINS4_7SwizzleILi3ELi4ELi3EEENS4_18smem_ptr_flag_bitsILi8EEENSW_INS5_IJNSA_ILi8EEESG_EEENS5_IJSG_SB_EEEEEEEvNS4_8identityES13_S1D_vS1E_EENS_8epilogue10collective18CollectiveEpilogueINS1G_23Sm100TmaWarpSpecializedILi1ELi1ELi16ELb0ELb0EEEJSH_NS5_IJNSW_ISE_SB_EENSW_ISF_SB_EEEEESI_SJ_SI_SJ_NS1G_6fusion15FusionCallbacksIS1K_NS1O_17LinearCombinationISI_fSI_fLNS_15FloatRoundStyleE2EEESH_S1N_JEEENS4_5SM1004TMEM4LOAD26SM100_TMEM_LOAD_16dp32b16xES13_NS14_INS15_ILi1ELi4ELi3EEES18_NSW_INS5_IJS19_SF_EEENS5_IJSF_SB_EEEEEEENS4_39AutoVectorizingCopyWithAssumedAlignmentILi128EEENS4_14SM90_TMA_STOREES22_S24_S24_EEEvvEEEEvNT_6ParamsE)
	.align		4
        /*000c*/ 	.word	index@(__assertfail)
	.align		4
        /*0010*/ 	.word	0x00000000
	.align		4
        /*0014*/ 	.word	0xfffffffe
	.align		4
        /*0018*/ 	.word	0x00000000
	.align		4
        /*001c*/ 	.word	0xfffffffd
	.align		4
        /*0020*/ 	.word	0x00000000
	.align		4
        /*0024*/ 	.word	0xfffffffc


//--------------------- .nv.constant4             --------------------------
	.section	.nv.constant4,"a",@progbits
	.align	8
	.align		8
.nv.constant4:
        /*0000*/ 	.dword	__assertfail
	.align		8
        /*0008*/ 	.dword	__unnamed_1
	.align		8
        /*0010*/ 	.dword	__unnamed_2
	.align		8
        /*0018*/ 	.dword	_ZN40_INTERNAL_a4c91601_4_k_cu_653e2c9d_210234cuda3std3__45__cpo5beginE
	.align		8
        /*0020*/ 	.dword	_ZN40_INTERNAL_a4c91601_4_k_cu_653e2c9d_210234cuda3std3__45__cpo3endE
	.align		8
        /*0028*/ 	.dword	_ZN40_INTERNAL_a4c91601_4_k_cu_653e2c9d_210234cuda3std3__45__cpo6cbeginE
	.align		8
        /*0030*/ 	.dword	_ZN40_INTERNAL_a4c91601_4_k_cu_653e2c9d_210234cuda3std3__45__cpo4cendE
	.align		8
        /*0038*/ 	.dword	_ZN40_INTERNAL_a4c91601_4_k_cu_653e2c9d_210234cuda3std3__442_GLOBAL__N__a4c91601_4_k_cu_653e2c9d_210236ignoreE
	.align		8
        /*0040*/ 	.dword	_ZN40_INTERNAL_a4c91601_4_k_cu_653e2c9d_210234cuda3std3__419piecewise_constructE
	.align		8
        /*0048*/ 	.dword	_ZN40_INTERNAL_a4c91601_4_k_cu_653e2c9d_210234cuda3std3__48in_placeE
	.align		8
        /*0050*/ 	.dword	_ZN40_INTERNAL_a4c91601_4_k_cu_653e2c9d_210234cuda3std6ranges3__45__cpo4swapE
	.align		8
        /*0058*/ 	.dword	_ZN40_INTERNAL_a4c91601_4_k_cu_653e2c9d_210234cuda3std6ranges3__45__cpo9iter_moveE
	.align		8
        /*0060*/ 	.dword	_ZN40_INTERNAL_a4c91601_4_k_cu_653e2c9d_210234cute7productE
	.align		8
        /*0068*/ 	.dword	_ZN40_INTERNAL_a4c91601_4_k_cu_653e2c9d_210234cute1_E
	.align		8
        /*0070*/ 	.dword	$str$25
	.align		8
        /*0078*/ 	.dword	$str$26
	.align		8
        /*0080*/ 	.dword	$str$27
	.align		8
        /*0088*/ 	.dword	$str$28


//--------------------- .text._ZN7cutlass13device_kernelINS_4gemm6kernel13GemmUniversalIN4cute5tupleIJiiiiEEENS1_10collective13CollectiveMmaINS1_35MainloopSm100TmaUmmaWarpSpecializedILi18ELi2ELi4ENS5_IJNS4_1CILi1EEESB_SB_EEEEENS5_IJNSA_ILi64EEENSA_ILi32EEENSA_ILi128EEEEEENS_12float_e4m3_tENS5_IJlSB_lEEESI_SJ_NS4_8TiledMMAINS4_8MMA_AtomIJNS4_10MMA_TraitsINS4_19SM100_MMA_F8F6F4_SSEJSI_SI_fSE_SF_NS4_17integral_constantINS4_4UMMA5MajorELSQ_0EEESR_NSO_INSP_7ScaleInELSS_0EEEST_EEEEEENS4_6LayoutISC_NS5_IJNSA_ILi0EEESX_SX_EEEEENS5_IJNS4_10UnderscoreES10_S10_EEEEENS4_13SM90_TMA_LOADENS4_14ComposedLayoutINS4_7SwizzleILi3ELi4ELi3EEENS4_18smem_ptr_flag_bitsILi8EEENSW_INS5_IJNSA_ILi8EEESG_EEENS5_IJSG_SB_EEEEEEEvNS4_8identityES13_S1D_vS1E_EENS_8epilogue10collective18CollectiveEpilogueINS1G_23Sm100TmaWarpSpecializedILi1ELi1ELi16ELb0ELb0EEEJSH_NS5_IJNSW_ISE_SB_EENSW_ISF_SB_EEEEESI_SJ_SI_SJ_NS1G_6fusion15FusionCallbacksIS1K_NS1O_17LinearCombinationISI_fSI_fLNS_15FloatRoundStyleE2EEESH_S1N_JEEENS4_5SM1004TMEM4LOAD26SM100_TMEM_LOAD_16dp32b16xES13_NS14_INS15_ILi1ELi4ELi3EEES18_NSW_INS5_IJS19_SF_EEENS5_IJSF_SB_EEEEEEENS4_39AutoVectorizingCopyWithAssumedAlignmentILi128EEENS4_14SM90_TMA_STOREES22_S24_S24_EEEvvEEEEvNT_6ParamsE --------------------------
	.section	.text._ZN7cutlass13device_kernelINS_4gemm6kernel13GemmUniversalIN4cute5tupleIJiiiiEEENS1_10collective13CollectiveMmaINS1_35MainloopSm100TmaUmmaWarpSpecializedILi18ELi2ELi4ENS5_IJNS4_1CILi1EEESB_SB_EEEEENS5_IJNSA_ILi64EEENSA_ILi32EEENSA_ILi128EEEEEENS_12float_e4m3_tENS5_IJlSB_lEEESI_SJ_NS4_8TiledMMAINS4_8MMA_AtomIJNS4_10MMA_TraitsINS4_19SM100_MMA_F8F6F4_SSEJSI_SI_fSE_SF_NS4_17integral_constantINS4_4UMMA5MajorELSQ_0EEESR_NSO_INSP_7ScaleInELSS_0EEEST_EEEEEENS4_6LayoutISC_NS5_IJNSA_ILi0EEESX_SX_EEEEENS5_IJNS4_10UnderscoreES10_S10_EEEEENS4_13SM90_TMA_LOADENS4_14ComposedLayoutINS4_7SwizzleILi3ELi4ELi3EEENS4_18smem_ptr_flag_bitsILi8EEENSW_INS5_IJNSA_ILi8EEESG_EEENS5_IJSG_SB_EEEEEEEvNS4_8identityES13_S1D_vS1E_EENS_8epilogue10collective18CollectiveEpilogueINS1G_23Sm100TmaWarpSpecializedILi1ELi1ELi16ELb0ELb0EEEJSH_NS5_IJNSW_ISE_SB_EENSW_ISF_SB_EEEEESI_SJ_SI_SJ_NS1G_6fusion15FusionCallbacksIS1K_NS1O_17LinearCombinationISI_fSI_fLNS_15FloatRoundStyleE2EEESH_S1N_JEEENS4_5SM1004TMEM4LOAD26SM100_TMEM_LOAD_16dp32b16xES13_NS14_INS15_ILi1ELi4ELi3EEES18_NSW_INS5_IJS19_SF_EEENS5_IJSF_SB_EEEEEEENS4_39AutoVectorizingCopyWithAssumedAlignmentILi128EEENS4_14SM90_TMA_STOREES22_S24_S24_EEEvvEEEEvNT_6ParamsE,"ax",@progbits
	.align	128
.text._ZN7cutlass13device_kernelINS_4gemm6kernel13GemmUniversalIN4cute5tupleIJiiiiEEENS1_10collective13CollectiveMmaINS1_35MainloopSm100TmaUmmaWarpSpecializedILi18ELi2ELi4ENS5_IJNS4_1CILi1EEESB_SB_EEEEENS5_IJNSA_ILi64EEENSA_ILi32EEENSA_ILi128EEEEEENS_12float_e4m3_tENS5_IJlSB_lEEESI_SJ_NS4_8TiledMMAINS4_8MMA_AtomIJNS4_10MMA_TraitsINS4_19SM100_MMA_F8F6F4_SSEJSI_SI_fSE_SF_NS4_17integral_constantINS4_4UMMA5MajorELSQ_0EEESR_NSO_INSP_7ScaleInELSS_0EEEST_EEEEEENS4_6LayoutISC_NS5_IJNSA_ILi0EEESX_SX_EEEEENS5_IJNS4_10UnderscoreES10_S10_EEEEENS4_13SM90_TMA_LOADENS4_14ComposedLayoutINS4_7SwizzleILi3ELi4ELi3EEENS4_18smem_ptr_flag_bitsILi8EEENSW_INS5_IJNSA_ILi8EEESG_EEENS5_IJSG_SB_EEEEEEEvNS4_8identityES13_S1D_vS1E_EENS_8epilogue10collective18CollectiveEpilogueINS1G_23Sm100TmaWarpSpecializedILi1ELi1ELi16ELb0ELb0EEEJSH_NS5_IJNSW_ISE_SB_EENSW_ISF_SB_EEEEESI_SJ_SI_SJ_NS1G_6fusion15FusionCallbacksIS1K_NS1O_17LinearCombinationISI_fSI_fLNS_15FloatRoundStyleE2EEESH_S1N_JEEENS4_5SM1004TMEM4LOAD26SM100_TMEM_LOAD_16dp32b16xES13_NS14_INS15_ILi1ELi4ELi3EEES18_NSW_INS5_IJS19_SF_EEENS5_IJSF_SB_EEEEEEENS4_39AutoVectorizingCopyWithAssumedAlignmentILi128EEENS4_14SM90_TMA_STOREES22_S24_S24_EEEvvEEEEvNT_6ParamsE:
        .type           _ZN7cutlass13device_kernelINS_4gemm6kernel13GemmUniversalIN4cute5tupleIJiiiiEEENS1_10collective13CollectiveMmaINS1_35MainloopSm100TmaUmmaWarpSpecializedILi18ELi2ELi4ENS5_IJNS4_1CILi1EEESB_SB_EEEEENS5_IJNSA_ILi64EEENSA_ILi32EEENSA_ILi128EEEEEENS_12float_e4m3_tENS5_IJlSB_lEEESI_SJ_NS4_8TiledMMAINS4_8MMA_AtomIJNS4_10MMA_TraitsINS4_19SM100_MMA_F8F6F4_SSEJSI_SI_fSE_SF_NS4_17integral_constantINS4_4UMMA5MajorELSQ_0EEESR_NSO_INSP_7ScaleInELSS_0EEEST_EEEEEENS4_6LayoutISC_NS5_IJNSA_ILi0EEESX_SX_EEEEENS5_IJNS4_10UnderscoreES10_S10_EEEEENS4_13SM90_TMA_LOADENS4_14ComposedLayoutINS4_7SwizzleILi3ELi4ELi3EEENS4_18smem_ptr_flag_bitsILi8EEENSW_INS5_IJNSA_ILi8EEESG_EEENS5_IJSG_SB_EEEEEEEvNS4_8identityES13_S1D_vS1E_EENS_8epilogue10collective18CollectiveEpilogueINS1G_23Sm100TmaWarpSpecializedILi1ELi1ELi16ELb0ELb0EEEJSH_NS5_IJNSW_ISE_SB_EENSW_ISF_SB_EEEEESI_SJ_SI_SJ_NS1G_6fusion15FusionCallbacksIS1K_NS1O_17LinearCombinationISI_fSI_fLNS_15FloatRoundStyleE2EEESH_S1N_JEEENS4_5SM1004TMEM4LOAD26SM100_TMEM_LOAD_16dp32b16xES13_NS14_INS15_ILi1ELi4ELi3EEES18_NSW_INS5_IJS19_SF_EEENS5_IJSF_SB_EEEEEEENS4_39AutoVectorizingCopyWithAssumedAlignmentILi128EEENS4_14SM90_TMA_STOREES22_S24_S24_EEEvvEEEEvNT_6ParamsE,@function
        .size           _ZN7cutlass13device_kernelINS_4gemm6kernel13GemmUniversalIN4cute5tupleIJiiiiEEENS1_10collective13CollectiveMmaINS1_35MainloopSm100TmaUmmaWarpSpecializedILi18ELi2ELi4ENS5_IJNS4_1CILi1EEESB_SB_EEEEENS5_IJNSA_ILi64EEENSA_ILi32EEENSA_ILi128EEEEEENS_12float_e4m3_tENS5_IJlSB_lEEESI_SJ_NS4_8TiledMMAINS4_8MMA_AtomIJNS4_10MMA_TraitsINS4_19SM100_MMA_F8F6F4_SSEJSI_SI_fSE_SF_NS4_17integral_constantINS4_4UMMA5MajorELSQ_0EEESR_NSO_INSP_7ScaleInELSS_0EEEST_EEEEEENS4_6LayoutISC_NS5_IJNSA_ILi0EEESX_SX_EEEEENS5_IJNS4_10UnderscoreES10_S10_EEEEENS4_13SM90_TMA_LOADENS4_14ComposedLayoutINS4_7SwizzleILi3ELi4ELi3EEENS4_18smem_ptr_flag_bitsILi8EEENSW_INS5_IJNSA_ILi8EEESG_EEENS5_IJSG_SB_EEEEEEEvNS4_8identityES13_S1D_vS1E_EENS_8epilogue10collective18CollectiveEpilogueINS1G_23Sm100TmaWarpSpecializedILi1ELi1ELi16ELb0ELb0EEEJSH_NS5_IJNSW_ISE_SB_EENSW_ISF_SB_EEEEESI_SJ_SI_SJ_NS1G_6fusion15FusionCallbacksIS1K_NS1O_17LinearCombinationISI_fSI_fLNS_15FloatRoundStyleE2EEESH_S1N_JEEENS4_5SM1004TMEM4LOAD26SM100_TMEM_LOAD_16dp32b16xES13_NS14_INS15_ILi1ELi4ELi3EEES18_NSW_INS5_IJS19_SF_EEENS5_IJSF_SB_EEEEEEENS4_39AutoVectorizingCopyWithAssumedAlignmentILi128EEENS4_14SM90_TMA_STOREES22_S24_S24_EEEvvEEEEvNT_6ParamsE,(.L_x_171 - _ZN7cutlass13device_kernelINS_4gemm6kernel13GemmUniversalIN4cute5tupleIJiiiiEEENS1_10collective13CollectiveMmaINS1_35MainloopSm100TmaUmmaWarpSpecializedILi18ELi2ELi4ENS5_IJNS4_1CILi1EEESB_SB_EEEEENS5_IJNSA_ILi64EEENSA_ILi32EEENSA_ILi128EEEEEENS_12float_e4m3_tENS5_IJlSB_lEEESI_SJ_NS4_8TiledMMAINS4_8MMA_AtomIJNS4_10MMA_TraitsINS4_19SM100_MMA_F8F6F4_SSEJSI_SI_fSE_SF_NS4_17integral_constantINS4_4UMMA5MajorELSQ_0EEESR_NSO_INSP_7ScaleInELSS_0EEEST_EEEEEENS4_6LayoutISC_NS5_IJNSA_ILi0EEESX_SX_EEEEENS5_IJNS4_10UnderscoreES10_S10_EEEEENS4_13SM90_TMA_LOADENS4_14ComposedLayoutINS4_7SwizzleILi3ELi4ELi3EEENS4_18smem_ptr_flag_bitsILi8EEENSW_INS5_IJNSA_ILi8EEESG_EEENS5_IJSG_SB_EEEEEEEvNS4_8identityES13_S1D_vS1E_EENS_8epilogue10collective18CollectiveEpilogueINS1G_23Sm100TmaWarpSpecializedILi1ELi1ELi16ELb0ELb0EEEJSH_NS5_IJNSW_ISE_SB_EENSW_ISF_SB_EEEEESI_SJ_SI_SJ_NS1G_6fusion15FusionCallbacksIS1K_NS1O_17LinearCombinationISI_fSI_fLNS_15FloatRoundStyleE2EEESH_S1N_JEEENS4_5SM1004TMEM4LOAD26SM100_TMEM_LOAD_16dp32b16xES13_NS14_INS15_ILi1ELi4ELi3EEES18_NSW_INS5_IJS19_SF_EEENS5_IJSF_SB_EEEEEEENS4_39AutoVectorizingCopyWithAssumedAlignmentILi128EEENS4_14SM90_TMA_STOREES22_S24_S24_EEEvvEEEEvNT_6ParamsE)
        .other          _ZN7cutlass13device_kernelINS_4gemm6kernel13GemmUniversalIN4cute5tupleIJiiiiEEENS1_10collective13CollectiveMmaINS1_35MainloopSm100TmaUmmaWarpSpecializedILi18ELi2ELi4ENS5_IJNS4_1CILi1EEESB_SB_EEEEENS5_IJNSA_ILi64EEENSA_ILi32EEENSA_ILi128EEEEEENS_12float_e4m3_tENS5_IJlSB_lEEESI_SJ_NS4_8TiledMMAINS4_8MMA_AtomIJNS4_10MMA_TraitsINS4_19SM100_MMA_F8F6F4_SSEJSI_SI_fSE_SF_NS4_17integral_constantINS4_4UMMA5MajorELSQ_0EEESR_NSO_INSP_7ScaleInELSS_0EEEST_EEEEEENS4_6LayoutISC_NS5_IJNSA_ILi0EEESX_SX_EEEEENS5_IJNS4_10UnderscoreES10_S10_EEEEENS4_13SM90_TMA_LOADENS4_14ComposedLayoutINS4_7SwizzleILi3ELi4ELi3EEENS4_18smem_ptr_flag_bitsILi8EEENSW_INS5_IJNSA_ILi8EEESG_EEENS5_IJSG_SB_EEEEEEEvNS4_8identityES13_S1D_vS1E_EENS_8epilogue10collective18CollectiveEpilogueINS1G_23Sm100TmaWarpSpecializedILi1ELi1ELi16ELb0ELb0EEEJSH_NS5_IJNSW_ISE_SB_EENSW_ISF_SB_EEEEESI_SJ_SI_SJ_NS1G_6fusion15FusionCallbacksIS1K_NS1O_17LinearCombinationISI_fSI_fLNS_15FloatRoundStyleE2EEESH_S1N_JEEENS4_5SM1004TMEM4LOAD26SM100_TMEM_LOAD_16dp32b16xES13_NS14_INS15_ILi1ELi4ELi3EEES18_NSW_INS5_IJS19_SF_EEENS5_IJSF_SB_EEEEEEENS4_39AutoVectorizingCopyWithAssumedAlignmentILi128EEENS4_14SM90_TMA_STOREES22_S24_S24_EEEvvEEEEvNT_6ParamsE,@"STO_CUDA_ENTRY STV_DEFAULT"
_ZN7cutlass13device_kernelINS_4gemm6kernel13GemmUniversalIN4cute5tupleIJiiiiEEENS1_10collective13CollectiveMmaINS1_35MainloopSm100TmaUmmaWarpSpecializedILi18ELi2ELi4ENS5_IJNS4_1CILi1EEESB_SB_EEEEENS5_IJNSA_ILi64EEENSA_ILi32EEENSA_ILi128EEEEEENS_12float_e4m3_tENS5_IJlSB_lEEESI_SJ_NS4_8TiledMMAINS4_8MMA_AtomIJNS4_10MMA_TraitsINS4_19SM100_MMA_F8F6F4_SSEJSI_SI_fSE_SF_NS4_17integral_constantINS4_4UMMA5MajorELSQ_0EEESR_NSO_INSP_7ScaleInELSS_0EEEST_EEEEEENS4_6LayoutISC_NS5_IJNSA_ILi0EEESX_SX_EEEEENS5_IJNS4_10UnderscoreES10_S10_EEEEENS4_13SM90_TMA_LOADENS4_14ComposedLayoutINS4_7SwizzleILi3ELi4ELi3EEENS4_18smem_ptr_flag_bitsILi8EEENSW_INS5_IJNSA_ILi8EEESG_EEENS5_IJSG_SB_EEEEEEEvNS4_8identityES13_S1D_vS1E_EENS_8epilogue10collective18CollectiveEpilogueINS1G_23Sm100TmaWarpSpecializedILi1ELi1ELi16ELb0ELb0EEEJSH_NS5_IJNSW_ISE_SB_EENSW_ISF_SB_EEEEESI_SJ_SI_SJ_NS1G_6fusion15FusionCallbacksIS1K_NS1O_17LinearCombinationISI_fSI_fLNS_15FloatRoundStyleE2EEESH_S1N_JEEENS4_5SM1004TMEM4LOAD26SM100_TMEM_LOAD_16dp32b16xES13_NS14_INS15_ILi1ELi4ELi3EEES18_NSW_INS5_IJS19_SF_EEENS5_IJSF_SB_EEEEEEENS4_39AutoVectorizingCopyWithAssumedAlignmentILi128EEENS4_14SM90_TMA_STOREES22_S24_S24_EEEvvEEEEvNT_6ParamsE:
[----:B------:R-:W1:Y:S01]  /*0000*/  LDC R1, c[0x0][0x37c] ;  /* 0x0000df00ff017b82 */ /* 0x000e620000000800 */
[----:B------:R-:W2:Y:S01]  /*0010*/  S2R R64, SR_TID.X ;  /* 0x0000000000407919 */ /* 0x000ea20000002100 */
[----:B------:R-:W3:Y:S01]  /*0020*/  LDCU.64 UR4, c[0x0][0x890] ;  /* 0x00011200ff0477ac */ /* 0x000ee20008000a00 */
[----:B------:R-:W-:Y:S02]  /*0030*/  PRMT R60, RZ, 0x7610, R60 ;  /* 0x00007610ff3c7816 */ /* 0x000fe4000000003c */
[----:B------:R-:W-:Y:S01]  /*0040*/  ELECT P5, URZ, PT ;  /* 0x0000000000ff782f */ /* 0x000fe200038a0000 */
[----:B------:R-:W4:Y:S01]  /*0050*/  LDCU.64 UR40, c[0x0][0x358] ;  /* 0x00006b00ff2877ac */ /* 0x000f220008000a00 */
[----:B---3--:R-:W-:-:S04]  /*0060*/  UISETP.NE.U32.AND UP0, UPT, UR4, URZ, UPT ;  /* 0x000000ff0400728c */ /* 0x008fc8000bf05070 */
[----:B------:R-:W-:Y:S01]  /*0070*/  UISETP.NE.AND.EX UP0, UPT, UR5, URZ, UPT, UP0 ;  /* 0x000000ff0500728c */ /* 0x000fe2000bf05300 */
[----:B--2---:R-:W-:-:S05]  /*0080*/  SHF.R.U32.HI R66, RZ, 0x5, R64 ;  /* 0x00000005ff427819 */ /* 0x004fca0000011640 */
[----:B------:R-:W2:Y:S02]  /*0090*/  SHFL.IDX PT, R0, R66, RZ, 0x1f ;  /* 0x00001fff42007589 */ /* 0x000ea400000e0000 */
[----:B--2---:R-:W-:Y:S01]  /*00a0*/  R2UR UR8, R0 ;  /* 0x00000000000872ca */ /* 0x004fe200000e0000 */
[----:B-1--4-:R-:W-:-:S14]  /*00b0*/  BRA.U UP0, `(.L_x_0) ;  /* 0x00000001002c7547 */ /* 0x012fdc000b800000 */
[----:B------:R-:W1:Y:S02]  /*00c0*/  LDCU.64 UR6, c[0x0][0x888] ;  /* 0x00011100ff0677ac */ /* 0x000e640008000a00 */
[----:B-1----:R-:W-:-:S04]  /*00d0*/  UISETP.NE.U32.AND UP0, UPT, UR6, URZ, UPT ;  /* 0x000000ff0600728c */ /* 0x002fc8000bf05070 */
[----:B------:R-:W-:-:S09]  /*00e0*/  UISETP.NE.AND.EX UP0, UPT, UR7, URZ, UPT, UP0 ;  /* 0x000000ff0700728c */ /* 0x000fd2000bf05300 */
[----:B------:R-:W-:Y:S05]  /*00f0*/  BRA.U !UP0, `(.L_x_1) ;  /* 0x0000000108107547 */ /* 0x000fea000b800000 */
[----:B------:R-:W1:Y:S02]  /*0100*/  LDC.64 R34, c[0x0][0x888] ;  /* 0x00022200ff227b82 */ /* 0x000e640000000a00 */
[----:B-1----:R1:W5:Y:S01]  /*0110*/  LDG.E R34, desc[UR40][R34.64] ;  /* 0x0000002822227981 */ /* 0x002362000c1e1900 */
[----:B------:R-:W-:Y:S01]  /*0120*/  HFMA2 R60, -RZ, RZ, 0, 5.9604644775390625e-08 ;  /* 0x00000001ff3c7431 */ /* 0x000fe200000001ff */
[----:B------:R-:W-:Y:S05]  /*0130*/  BRA `(.L_x_0) ;  /* 0x00000000000c7947 */ /* 0x000fea0003800000 */
.L_x_1:
[----:B------:R-:W1:Y:S01]  /*0140*/  LDCU UR6, c[0x0][0x880] ;  /* 0x00011000ff0677ac */ /* 0x000e620008000800 */
[----:B------:R-:W-:Y:S01]  /*0150*/  HFMA2 R60, -RZ, RZ, 0, 5.9604644775390625e-08 ;  /* 0x00000001ff3c7431 */ /* 0x000fe200000001ff */
[----:B-1----:R-:W-:-:S07]  /*0160*/  MOV R34, UR6 ;  /* 0x0000000600227c02 */ /* 0x002fce0008000f00 */
.L_x_0:
[----:B------:R-:W2:Y:S02]  /*0170*/  LDCU.64 UR6, c[0x0][0x8b0] ;  /* 0x00011600ff0677ac */ /* 0x000ea40008000a00 */
[----:B--2---:R-:W-:-:S04]  /*0180*/  UISETP.NE.U32.AND UP0, UPT, UR6, URZ, UPT ;  /* 0x000000ff0600728c */ /* 0x004fc8000bf05070 */
[----:B------:R-:W-:-:S09]  /*0190*/  UISETP.NE.AND.EX UP0, UPT, UR7, URZ, UPT, UP0 ;  /* 0x000000ff0700728c */ /* 0x000fd2000bf05300 */
[----:B------:R-:W-:Y:S05]  /*01a0*/  BRA.U UP0, `(.L_x_2) ;  /* 0x0000000100247547 */ /* 0x000fea000b800000 */
[----:B------:R-:W2:Y:S02]  /*01b0*/  LDCU.64 UR6, c[0x0][0x8a8] ;  /* 0x00011500ff0677ac */ /* 0x000ea40008000a00 */
[----:B--2---:R-:W-:-:S04]  /*01c0*/  UISETP.NE.U32.AND UP0, UPT, UR6, URZ, UPT ;  /* 0x000000ff0600728c */ /* 0x004fc8000bf05070 */
[----:B------:R-:W-:-:S09]  /*01d0*/  UISETP.NE.AND.EX UP0, UPT, UR7, URZ, UPT, UP0 ;  /* 0x000000ff0700728c */ /* 0x000fd2000bf05300 */
[----:B------:R-:W-:Y:S05]  /*01e0*/  BRA.U !UP0, `(.L_x_3) ;  /* 0x00000001080c7547 */ /* 0x000fea000b800000 */
[----:B------:R-:W2:Y:S02]  /*01f0*/  LDC.64 R2, c[0x0][0x8a8] ;  /* 0x00022a00ff027b82 */ /* 0x000ea40000000a00 */
[----:B--2---:R2:W5:Y:S01]  /*0200*/  LDG.E R33, desc[UR40][R2.64] ;  /* 0x0000002802217981 */ /* 0x004562000c1e1900 */
[----:B------:R-:W-:Y:S05]  /*0210*/  BRA `(.L_x_2) ;  /* 0x0000000000087947 */ /* 0x000fea0003800000 */
.L_x_3:
[----:B------:R-:W2:Y:S02]  /*0220*/  LDCU UR6, c[0x0][0x8a0] ;  /* 0x00011400ff0677ac */ /* 0x000ea40008000800 */
[----:B--2---:R-:W-:Y:S02]  /*0230*/  MOV R33, UR6 ;  /* 0x0000000600217c02 */ /* 0x004fe40008000f00 */
.L_x_2:
[----:B------:R-:W-:Y:S01]  /*0240*/  IMAD.U32 R0, RZ, RZ, UR8 ;  /* 0x00000008ff007e24 */ /* 0x000fe2000f8e00ff */
[----:B------:R-:W-:Y:S04]  /*0250*/  BSSY.RECONVERGENT B0, `(.L_x_4) ;  /* 0x000000c000007945 */ /* 0x000fe80003800200 */
[C---:B------:R-:W-:Y:S02]  /*0260*/  ISETP.NE.OR P1, PT, R0.reuse, 0x1, !P5 ;  /* 0x000000010000780c */ /* 0x040fe40006f25670 */
[----:B------:R-:W-:-:S11]  /*0270*/  ISETP.NE.OR P0, PT, R0, 0x3, !P5 ;  /* 0x000000030000780c */ /* 0x000fd60006f05670 */
[----:B------:R-:W-:Y:S05]  /*0280*/  @P1 BRA `(.L_x_5) ;  /* 0x0000000000201947 */ /* 0x000fea0003800000 */
[----:B------:R-:W3:Y:S02]  /*0290*/  LDCU.64 UR6, c[0x0][0x348] ;  /* 0x00006900ff0677ac */ /* 0x000ee40008000a00 */
[----:B---3--:R-:W-:Y:S02]  /*02a0*/  UIADD3 UR10, UP1, UPT, UR6, 0x80, URZ ;  /* 0x00000080060a7890 */ /* 0x008fe4000ff3e0ff */
[----:B------:R-:W-:Y:S02]  /*02b0*/  UIADD3 UR6, UP0, UPT, UR6, 0x180, URZ ;  /* 0x0000018006067890 */ /* 0x000fe4000ff1e0ff */
[----:B------:R-:W-:Y:S02]  /*02c0*/  UIADD3.X UR11, UPT, UPT, URZ, UR7, URZ, UP1, !UPT ;  /* 0x00000007ff0b7290 */ /* 0x000fe40008ffe4ff */
[----:B------:R-:W-:-:S07]  /*02d0*/  UIADD3.X UR7, UPT, UPT, URZ, UR7, URZ, UP0, !UPT ;  /* 0x00000007ff077290 */ /* 0x000fce00087fe4ff */
[----:B------:R3:W-:Y:S02]  /*02e0*/  UTMACCTL.PF [UR10] ;  /* 0x000000000a0079b9 */ /* 0x0007e40008040000 */
[----:B------:R3:W-:Y:S02]  /*02f0*/  UTMACCTL.PF [UR6] ;  /* 0x00000000060079b9 */ /* 0x0007e40008040000 */
[----:B---3--:R-:W-:Y:S01]  /*0300*/  NOP ;  /* 0x0000000000007918 */ /* 0x008fe20000000000 */
.L_x_5:
[----:B------:R-:W-:Y:S05]  /*0310*/  BSYNC.RECONVERGENT B0 ;  /* 0x0000000000007941 */ /* 0x000fea0003800200 */
.L_x_4:
[----:B------:R-:W-:Y:S04]  /*0320*/  BSSY.RECONVERGENT B0, `(.L_x_6) ;  /* 0x000000a000007945 */ /* 0x000fe80003800200 */
        /* <DEDUP_REMOVED lines=9> */
.L_x_7:
[----:B------:R-:W-:Y:S05]  /*03c0*/  BSYNC.RECONVERGENT B0 ;  /* 0x0000000000007941 */ /* 0x000fea0003800200 */
.L_x_6:
[----:B------:R-:W3:Y:S01]  /*03d0*/  LDCU.64 UR6, c[0x0][0x888] ;  /* 0x00011100ff0677ac */ /* 0x000ee20008000a00 */
[----:B------:R-:W-:Y:S02]  /*03e0*/  UISETP.EQ.U32.AND UP1, UPT, UR4, URZ, UPT ;  /* 0x000000ff0400728c */ /* 0x000fe4000bf22070 */
[----:B------:R-:W-:Y:S02]  /*03f0*/  UPLOP3.LUT UP2, UPT, UPT, UPT, UPT, 0x80, 0x8 ;  /* 0x000000000008789c */ /* 0x000fe40003f4f070 */
[----:B---3--:R-:W-:-:S04]  /*0400*/  UISETP.NE.U32.AND UP0, UPT, UR6, URZ, UPT ;  /* 0x000000ff0600728c */ /* 0x008fc8000bf05070 */
[----:B------:R-:W-:-:S04]  /*0410*/  UISETP.NE.AND.EX UP0, UPT, UR7, URZ, UPT, UP0 ;  /* 0x000000ff0700728c */ /* 0x000fc8000bf05300 */
[----:B------:R-:W-:-:S04]  /*0420*/  UISETP.EQ.OR.EX UP3, UPT, UR5, URZ, !UP0, UP1 ;  /* 0x000000ff0500728c */ /* 0x000fc8000c762710 */
[----:B------:R-:W-:-:S05]  /*0430*/  UP2UR UR44, UPR, URZ, 0x8 ;  /* 0x00000008ff2c7883 */ /* 0x000fca0008000000 */
[----:B------:R-:W-:Y:S07]  /*0440*/  BRA.U !UP3, `(.L_x_8) ;  /* 0x000000010b207547 */ /* 0x000fee000b800000 */
[----:B------:R-:W-:Y:S01]  /*0450*/  UISETP.NE.U32.AND UP2, UPT, UR4, URZ, UPT ;  /* 0x000000ff0400728c */ /* 0x000fe2000bf45070 */
[----:B-----5:R-:W-:Y:S01]  /*0460*/  FSETP.NEU.AND P0, PT, R34, RZ, PT ;  /* 0x000000ff2200720b */ /* 0x020fe20003f0d000 */
[----:B------:R-:W-:Y:S02]  /*0470*/  USEL UR4, URZ, 0xffffffff, UP0 ;  /* 0xffffffffff047887 */ /* 0x000fe40008000000 */
[----:B------:R-:W-:-:S10]  /*0480*/  UISETP.NE.AND.EX UP2, UPT, UR5, URZ, UPT, UP2 ;  /* 0x000000ff0500728c */ /* 0x000fd4000bf45320 */
[----:B------:R-:W-:Y:S01]  /*0490*/  VOTEU.ANY UP1, P0 ;  /* 0x0000000000ff7886 */ /* 0x000fe20000020100 */
[----:B------:R-:W-:-:S04]  /*04a0*/  @!UP2 USEL UR4, URZ, 0xffffffff, UP1 ;  /* 0xffffffffff04a887 */ /* 0x000fc80008800000 */
[----:B------:R-:W-:-:S04]  /*04b0*/  ULOP3.LUT UR4, UR4, 0x1, URZ, 0xc0, !UPT ;  /* 0x0000000104047892 */ /* 0x000fc8000f8ec0ff */
[----:B------:R-:W-:-:S11]  /*04c0*/  UISETP.NE.U32.AND UP2, UPT, UR4, 0x1, UPT ;  /* 0x000000010400788c */ /* 0x000fd6000bf45070 */
.L_x_8:
[----:B--2---:R-:W2:Y:S01]  /*04d0*/  SHFL.IDX PT, R2, R66, RZ, 0x1f ;  /* 0x00001fff42027589 */ /* 0x004ea200000e0000 */
[----:B------:R-:W-:-:S04]  /*04e0*/  UISETP.NE.AND UP1, UPT, UR8, 0x2, UPT ;  /* 0x000000020800788c */ /* 0x000fc8000bf25270 */
[----:B------:R-:W-:Y:S01]  /*04f0*/  USEL UR13, URZ, 0x1, UP1 ;  /* 0x00000001ff0d7887 */ /* 0x000fe20008800000 */
[----:B--2---:R-:W-:-:S13]  /*0500*/  ISETP.NE.AND P0, PT, R2, RZ, PT ;  /* 0x000000ff0200720c */ /* 0x004fda0003f05270 */
[----:B------:R-:W-:Y:S05]  /*0510*/  @P0 BRA `(.L_x_9) ;  /* 0x0000000000c40947 */ /* 0x000fea0003800000 */
[----:B------:R-:W-:Y:S01]  /*0520*/  ELECT P0, URZ, PT ;  /* 0x0000000000ff782f */ /* 0x000fe20003800000 */
[----:B------:R-:W-:-:S12]  /*0530*/  BSSY.RECONVERGENT B0, `(.L_x_9) ;  /* 0x000002f000007945 */ /* 0x000fd80003800200 */
[----:B------:R-:W-:Y:S05]  /*0540*/  @!P0 BRA `(.L_x_10) ;  /* 0x0000000000b48947 */ /* 0x000fea0003800000 */
[----:B------:R-:W2:Y:S01]  /*0550*/  S2UR UR5, SR_CgaCtaId ;  /* 0x00000000000579c3 */ /* 0x000ea20000008800 */
[----:B------:R-:W-:Y:S01]  /*0560*/  UMOV UR6, 0x400 ;  /* 0x0000040000067882 */ /* 0x000fe20000000000 */
[----:B------:R-:W-:Y:S01]  /*0570*/  UMOV UR4, 0x1 ;  /* 0x0000000100047882 */ /* 0x000fe20000000000 */
[----:B--2---:R-:W-:Y:S02]  /*0580*/  ULEA UR5, UR5, UR6, 0x18 ;  /* 0x0000000605057291 */ /* 0x004fe4000f8ec0ff */
[----:B------:R-:W-:-:S04]  /*0590*/  UIADD3 UR6, UPT, UPT, -UR4, 0x100000, URZ ;  /* 0x0010000004067890 */ /* 0x000fc8000fffe1ff */
[----:B------:R-:W-:Y:S02]  /*05a0*/  USHF.L.U32 UR7, UR6, 0xb, URZ ;  /* 0x0000000b06077899 */ /* 0x000fe400080006ff */
[----:B------:R-:W-:Y:S01]  /*05b0*/  USHF.L.U32 UR6, UR6, 0x1, URZ ;  /* 0x0000000106067899 */ /* 0x000fe200080006ff */
[----:B------:R-:W2:Y:S11]  /*05c0*/  FENCE.VIEW.ASYNC.S ;  /* 0x00000000000073c6 */ /* 0x000eb60000000000 */
[----:B--2---:R2:W3:Y:S01]  /*05d0*/  SYNCS.EXCH.64 URZ, [UR5], UR6 ;  /* 0x0000000605ff75b2 */ /* 0x0044e20008000100 */
[----:B------:R2:W4:Y:S01]  /*05e0*/  SYNCS.EXCH.64 URZ, [UR5+0x90], UR6 ;  /* 0x0000900605ff75b2 */ /* 0x0005220008000100 */
[----:B------:R2:W1:Y:S01]  /*05f0*/  SYNCS.EXCH.64 URZ, [UR5+0x8], UR6 ;  /* 0x0000080605ff75b2 */ /* 0x0004620008000100 */
        /* <DEDUP_REMOVED lines=32> */
[----:B------:R2:W1:Y:S02]  /*0800*/  SYNCS.EXCH.64 URZ, [UR5+0x118], UR6 ;  /* 0x0001180605ff75b2 */ /* 0x0004640008000100 */
[----:B--234-:R-:W-:Y:S01]  /*0810*/  NOP ;  /* 0x0000000000007918 */ /* 0x01cfe20000000000 */
.L_x_10:
[----:B------:R-:W-:Y:S05]  /*0820*/  BSYNC.RECONVERGENT B0 ;  /* 0x0000000000007941 */ /* 0x000fea0003800200 */
.L_x_9:
[----:B------:R-:W2:Y:S01]  /*0830*/  SHFL.IDX PT, R2, R66, RZ, 0x1f ;  /* 0x00001fff42027589 */ /* 0x000ea200000e0000 */
[----:B------:R-:W-:Y:S01]  /*0840*/  NOP ;  /* 0x0000000000007918 */ /* 0x000fe20000000000 */
[----:B--2---:R-:W-:-:S13]  /*0850*/  ISETP.NE.AND P0, PT, R2, 0x1, PT ;  /* 0x000000010200780c */ /* 0x004fda0003f05270 */
[----:B------:R-:W-:Y:S05]  /*0860*/  @P0 BRA `(.L_x_11) ;  /* 0x0000000000400947 */ /* 0x000fea0003800000 */
[----:B------:R-:W2:Y:S01]  /*0870*/  S2UR UR6, SR_CgaCtaId ;  /* 0x00000000000679c3 */ /* 0x000ea20000008800 */
[----:B------:R-:W-:Y:S01]  /*0880*/  UMOV UR7, 0x400 ;  /* 0x0000040000077882 */ /* 0x000fe20000000000 */
[----:B------:R-:W-:Y:S01]  /*0890*/  UMOV UR5, 0x20 ;  /* 0x0000002000057882 */ /* 0x000fe20000000000 */
[----:B------:R-:W-:Y:S01]  /*08a0*/  UMOV UR4, 0x80 ;  /* 0x0000008000047882 */ /* 0x000fe20000000000 */
[----:B------:R-:W-:-:S04]  /*08b0*/  UIADD3 UR10, UPT, UPT, -UR5, 0x100000, URZ ;  /* 0x00100000050a7890 */ /* 0x000fc8000fffe1ff */
[----:B------:R-:W-:Y:S02]  /*08c0*/  USHF.L.U32 UR11, UR10, 0xb, URZ ;  /* 0x0000000b0a0b7899 */ /* 0x000fe400080006ff */
[----:B------:R-:W-:Y:S02]  /*08d0*/  USHF.L.U32 UR10, UR10, 0x1, URZ ;  /* 0x000000010a0a7899 */ /* 0x000fe400080006ff */
[----:B------:R-:W-:-:S04]  /*08e0*/  UIADD3 UR4, UPT, UPT, -UR4, 0x100000, URZ ;  /* 0x0010000004047890 */ /* 0x000fc8000fffe1ff */
[----:B------:R-:W-:Y:S02]  /*08f0*/  USHF.L.U32 UR5, UR4, 0xb, URZ ;  /* 0x0000000b04057899 */ /* 0x000fe400080006ff */
[----:B------:R-:W-:Y:S01]  /*0900*/  USHF.L.U32 UR4, UR4, 0x1, URZ ;  /* 0x0000000104047899 */ /* 0x000fe200080006ff */
[----:B------:R-:W-:Y:S01]  /*0910*/  ELECT P0, URZ, PT ;  /* 0x0000000000ff782f */ /* 0x000fe20003800000 */
[----:B--2---:R-:W-:Y:S01]  /*0920*/  ULEA UR6, UR6, UR7, 0x18 ;  /* 0x0000000706067291 */ /* 0x004fe2000f8ec0ff */
[----:B------:R-:W2:Y:S11]  /*0930*/  FENCE.VIEW.ASYNC.S ;  /* 0x00000000000073c6 */ /* 0x000eb60000000000 */
[----:B--2---:R2:W3:Y:S01]  /*0940*/  SYNCS.EXCH.64 URZ, [UR6+0x120], UR10 ;  /* 0x0001200a06ff75b2 */ /* 0x0044e20008000100 */
[----:B------:R2:W4:Y:S01]  /*0950*/  SYNCS.EXCH.64 URZ, [UR6+0x128], UR4 ;  /* 0x0001280406ff75b2 */ /* 0x0005220008000100 */
[----:B------:R-:W-:Y:S01]  /*0960*/  NOP ;  /* 0x0000000000007918 */ /* 0x000fe20000000000 */
.L_x_11:
[----:B------:R-:W1:Y:S01]  /*0970*/  SHFL.IDX PT, R2, R66, RZ, 0x1f ;  /* 0x00001fff42027589 */ /* 0x000e6200000e0000 */
[----:B------:R-:W-:Y:S01]  /*0980*/  NOP ;  /* 0x0000000000007918 */ /* 0x000fe20000000000 */
[----:B-1----:R-:W-:-:S13]  /*0990*/  ISETP.NE.AND P0, PT, R2, 0x3, PT ;  /* 0x000000030200780c */ /* 0x002fda0003f05270 */
[----:B------:R-:W-:Y:S05]  /*09a0*/  @P0 BRA `(.L_x_12) ;  /* 0x0000000000300947 */ /* 0x000fea0003800000 */
[----:B--2---:R-:W1:Y:S01]  /*09b0*/  S2UR UR5, SR_CgaCtaId ;  /* 0x00000000000579c3 */ /* 0x004e620000008800 */
[----:B------:R-:W-:Y:S01]  /*09c0*/  UMOV UR6, 0x400 ;  /* 0x0000040000067882 */ /* 0x000fe20000000000 */
[----:B------:R-:W-:Y:S01]  /*09d0*/  UMOV UR4, 0x20 ;  /* 0x0000002000047882 */ /* 0x000fe20000000000 */
[----:B------:R-:W-:Y:S01]  /*09e0*/  ELECT P0, URZ, PT ;  /* 0x0000000000ff782f */ /* 0x000fe20003800000 */
[----:B-1----:R-:W-:Y:S02]  /*09f0*/  ULEA UR5, UR5, UR6, 0x18 ;  /* 0x0000000605057291 */ /* 0x002fe4000f8ec0ff */
[----:B------:R-:W-:-:S04]  /*0a00*/  UIADD3 UR6, UPT, UPT, -UR4, 0x100000, URZ ;  /* 0x0010000004067890 */ /* 0x000fc8000fffe1ff */
[----:B------:R-:W-:Y:S02]  /*0a10*/  USHF.L.U32 UR7, UR6, 0xb, URZ ;  /* 0x0000000b06077899 */ /* 0x000fe400080006ff */
[----:B------:R-:W-:Y:S01]  /*0a20*/  USHF.L.U32 UR6, UR6, 0x1, URZ ;  /* 0x0000000106067899 */ /* 0x000fe200080006ff */
[----:B------:R-:W1:Y:S11]  /*0a30*/  FENCE.VIEW.ASYNC.S ;  /* 0x00000000000073c6 */ /* 0x000e760000000000 */
[----:B-1----:R1:W2:Y:S01]  /*0a40*/  SYNCS.EXCH.64 URZ, [UR5+0x130], UR6 ;  /* 0x0001300605ff75b2 */ /* 0x0022a20008000100 */
[----:B------:R1:W1:Y:S01]  /*0a50*/  SYNCS.EXCH.64 URZ, [UR5+0x138], UR6 ;  /* 0x0001380605ff75b2 */ /* 0x0002620008000100 */
[----:B------:R-:W-:Y:S01]  /*0a60*/  NOP ;  /* 0x0000000000007918 */ /* 0x000fe20000000000 */
.L_x_12:
[----:B------:R-:W3:Y:S01]  /*0a70*/  SHFL.IDX PT, R2, R66, RZ, 0x1f ;  /* 0x00001fff42027589 */ /* 0x000ee200000e0000 */
[----:B------:R-:W-:Y:S01]  /*0a80*/  NOP ;  /* 0x0000000000007918 */ /* 0x000fe20000000000 */
[----:B---3--:R-:W-:-:S13]  /*0a90*/  ISETP.NE.AND P0, PT, R2, 0x4, PT ;  /* 0x000000040200780c */ /* 0x008fda0003f05270 */
[----:B------:R-:W-:Y:S05]  /*0aa0*/  @P0 BRA `(.L_x_13) ;  /* 0x00000000004c0947 */ /* 0x000fea0003800000 */
[----:B-12---:R-:W1:Y:S01]  /*0ab0*/  S2UR UR5, SR_CgaCtaId ;  /* 0x00000000000579c3 */ /* 0x006e620000008800 */
[----:B------:R-:W-:Y:S01]  /*0ac0*/  UMOV UR7, 0x100 ;  /* 0x0000010000077882 */ /* 0x000fe20000000000 */
[----:B------:R-:W-:Y:S01]  /*0ad0*/  UMOV UR6, 0x400 ;  /* 0x0000040000067882 */ /* 0x000fe20000000000 */
[----:B------:R-:W-:Y:S01]  /*0ae0*/  USEL UR7, UR7, 0xe0, UP2 ;  /* 0x000000e007077887 */ /* 0x000fe20009000000 */
[----:B------:R-:W-:Y:S01]  /*0af0*/  UMOV UR4, 0x1 ;  /* 0x0000000100047882 */ /* 0x000fe20000000000 */
[----:B------:R-:W-:Y:S01]  /*0b00*/  ELECT P0, URZ, PT ;  /* 0x0000000000ff782f */ /* 0x000fe20003800000 */
[----:B------:R-:W-:-:S04]  /*0b10*/  UIADD3 UR10, UPT, UPT, -UR4, 0x100000, URZ ;  /* 0x00100000040a7890 */ /* 0x000fc8000fffe1ff */
[----:B------:R-:W-:Y:S02]  /*0b20*/  USHF.L.U32 UR11, UR10, 0xb, URZ ;  /* 0x0000000b0a0b7899 */ /* 0x000fe400080006ff */
[----:B------:R-:W-:Y:S02]  /*0b30*/  USHF.L.U32 UR10, UR10, 0x1, URZ ;  /* 0x000000010a0a7899 */ /* 0x000fe400080006ff */
[----:B-1----:R-:W-:Y:S02]  /*0b40*/  ULEA UR5, UR5, UR6, 0x18 ;  /* 0x0000000605057291 */ /* 0x002fe4000f8ec0ff */
[----:B------:R-:W-:-:S04]  /*0b50*/  UIADD3 UR6, UPT, UPT, -UR7, 0x100000, URZ ;  /* 0x0010000007067890 */ /* 0x000fc8000fffe1ff */
[----:B------:R-:W-:Y:S02]  /*0b60*/  USHF.L.U32 UR7, UR6, 0xb, URZ ;  /* 0x0000000b06077899 */ /* 0x000fe400080006ff */
[----:B------:R-:W-:Y:S01]  /*0b70*/  USHF.L.U32 UR6, UR6, 0x1, URZ ;  /* 0x0000000106067899 */ /* 0x000fe200080006ff */
[----:B------:R-:W1:Y:S03]  /*0b80*/  FENCE.VIEW.ASYNC.S ;  /* 0x00000000000073c6 */ /* 0x000e660000000000 */
[----:B-1----:R3:W1:Y:S08]  /*0b90*/  SYNCS.EXCH.64 URZ, [UR5+0x140], UR10 ;  /* 0x0001400a05ff75b2 */ /* 0x0026700008000100 */
[----:B------:R3:W2:Y:S01]  /*0ba0*/  SYNCS.EXCH.64 URZ, [UR5+0x150], UR6 ;  /* 0x0001500605ff75b2 */ /* 0x0006a20008000100 */
[----:B------:R3:W1:Y:S01]  /*0bb0*/  SYNCS.EXCH.64 URZ, [UR5+0x148], UR10 ;  /* 0x0001480a05ff75b2 */ /* 0x0006620008000100 */
[----:B------:R3:W1:Y:S02]  /*0bc0*/  SYNCS.EXCH.64 URZ, [UR5+0x158], UR6 ;  /* 0x0001580605ff75b2 */ /* 0x0006640008000100 */
[----:B---3--:R-:W-:Y:S01]  /*0bd0*/  NOP ;  /* 0x0000000000007918 */ /* 0x008fe20000000000 */
.L_x_13:
[----:B------:R-:W3:Y:S01]  /*0be0*/  SHFL.IDX PT, R2, R66, RZ, 0x1f ;  /* 0x00001fff42027589 */ /* 0x000ee200000e0000 */
[----:B------:R-:W-:Y:S01]  /*0bf0*/  NOP ;  /* 0x0000000000007918 */ /* 0x000fe20000000000 */
[----:B---3--:R-:W-:-:S13]  /*0c00*/  ISETP.NE.AND P0, PT, R2, 0x5, PT ;  /* 0x000000050200780c */ /* 0x008fda0003f05270 */
[----:B------:R-:W-:Y:S05]  /*0c10*/  @P0 BRA `(.L_x_14) ;  /* 0x0000000000580947 */ /* 0x000fea0003800000 */
[----:B-12---:R-:W1:Y:S01]  /*0c20*/  S2UR UR6, SR_CgaCtaId ;  /* 0x00000000000679c3 */ /* 0x006e620000008800 */
        /* <DEDUP_REMOVED lines=10> */
[----:B-1----:R-:W-:Y:S01]  /*0cd0*/  ULEA UR6, UR6, UR7, 0x18 ;  /* 0x0000000706067291 */ /* 0x002fe2000f8ec0ff */
[----:B------:R-:W1:Y:S11]  /*0ce0*/  FENCE.VIEW.ASYNC.S ;  /* 0x00000000000073c6 */ /* 0x000e760000000000 */
[----:B-1----:R3:W1:Y:S01]  /*0cf0*/  SYNCS.EXCH.64 URZ, [UR6+0x160], UR10 ;  /* 0x0001600a06ff75b2 */ /* 0x0026620008000100 */
[----:B------:R3:W2:Y:S01]  /*0d00*/  SYNCS.EXCH.64 URZ, [UR6+0x180], UR4 ;  /* 0x0001800406ff75b2 */ /* 0x0006a20008000100 */
[----:B------:R3:W1:Y:S01]  /*0d10*/  SYNCS.EXCH.64 URZ, [UR6+0x168], UR10 ;  /* 0x0001680a06ff75b2 */ /* 0x0006620008000100 */
[----:B------:R3:W1:Y:S01]  /*0d20*/  SYNCS.EXCH.64 URZ, [UR6+0x188], UR4 ;  /* 0x0001880406ff75b2 */ /* 0x0006620008000100 */
[----:B------:R3:W1:Y:S01]  /*0d30*/  SYNCS.EXCH.64 URZ, [UR6+0x170], UR10 ;  /* 0x0001700a06ff75b2 */ /* 0x0006620008000100 */
[----:B------:R3:W1:Y:S01]  /*0d40*/  SYNCS.EXCH.64 URZ, [UR6+0x190], UR4 ;  /* 0x0001900406ff75b2 */ /* 0x0006620008000100 */
[----:B------:R3:W1:Y:S01]  /*0d50*/  SYNCS.EXCH.64 URZ, [UR6+0x178], UR10 ;  /* 0x0001780a06ff75b2 */ /* 0x0006620008000100 */
[----:B------:R3:W1:Y:S02]  /*0d60*/  SYNCS.EXCH.64 URZ, [UR6+0x198], UR4 ;  /* 0x0001980406ff75b2 */ /* 0x0006640008000100 */
[----:B---3--:R-:W-:Y:S01]  /*0d70*/  NOP ;  /* 0x0000000000007918 */ /* 0x008fe20000000000 */
.L_x_14:
[----:B------:R-:W3:Y:S01]  /*0d80*/  SHFL.IDX PT, R2, R66, RZ, 0x1f ;  /* 0x00001fff42027589 */ /* 0x000ee200000e0000 */
[----:B------:R-:W-:Y:S01]  /*0d90*/  NOP ;  /* 0x0000000000007918 */ /* 0x000fe20000000000 */
[----:B---3--:R-:W-:-:S13]  /*0da0*/  ISETP.NE.AND P0, PT, R2, 0x3, PT ;  /* 0x000000030200780c */ /* 0x008fda0003f05270 */
[----:B------:R-:W-:Y:S05]  /*0db0*/  @P0 BRA `(.L_x_15) ;  /* 0x0000000000380947 */ /* 0x000fea0003800000 */
[----:B-12---:R-:W1:Y:S01]  /*0dc0*/  S2UR UR5, SR_CgaCtaId ;  /* 0x00000000000579c3 */ /* 0x006e620000008800 */
        /* <DEDUP_REMOVED lines=8> */
[----:B-1----:R3:W1:Y:S01]  /*0e50*/  SYNCS.EXCH.64 URZ, [UR5+0x1a0], UR6 ;  /* 0x0001a00605ff75b2 */ /* 0x0026620008000100 */
[----:B------:R3:W2:Y:S01]  /*0e60*/  SYNCS.EXCH.64 URZ, [UR5+0x1b0], UR6 ;  /* 0x0001b00605ff75b2 */ /* 0x0006a20008000100 */
[----:B------:R3:W1:Y:S01]  /*0e70*/  SYNCS.EXCH.64 URZ, [UR5+0x1a8], UR6 ;  /* 0x0001a80605ff75b2 */ /* 0x0006620008000100 */
[----:B------:R3:W1:Y:S02]  /*0e80*/  SYNCS.EXCH.64 URZ, [UR5+0x1b8], UR6 ;  /* 0x0001b80605ff75b2 */ /* 0x0006640008000100 */
[----:B---3--:R-:W-:Y:S01]  /*0e90*/  NOP ;  /* 0x0000000000007918 */ /* 0x008fe20000000000 */
.L_x_15:
[----:B-12---:R-:W1:Y:S01]  /*0ea0*/  S2UR UR5, SR_CTAID.X ;  /* 0x00000000000579c3 */ /* 0x006e620000002500 */
[----:B------:R-:W-:-:S05]  /*0eb0*/  CS2R.32 R59, SR_CgaSize ;  /* 0x00000000003b7805 */ /* 0x000fca0000008a00 */
[----:B------:R-:W-:-:S05]  /*0ec0*/  IMAD R59, R59, -0xa0, RZ ;  /* 0xffffff603b3b7824 */ /* 0x000fca00078e02ff */
[----:B------:R-:W-:-:S14]  /*0ed0*/  R2UR UR7, R59 ;  /* 0x000000003b0772ca */ /* 0x000fdc00000e0000 */
[----:B------:R-:W2:Y:S01]  /*0ee0*/  LDCU UR7, c[0x0][UR7+0x2b0] ;  /* 0x00005600070777ac */ /* 0x000ea20008000800 */
[----:B------:R-:W-:Y:S01]  /*0ef0*/  NOP ;  /* 0x0000000000007918 */ /* 0x000fe20000000000 */
[----:B------:R-:W-:-:S05]  /*0f00*/  CS2R.32 R59, SR_CgaSize ;  /* 0x00000000003b7805 */ /* 0x000fca0000008a00 */
[----:B------:R-:W-:-:S05]  /*0f10*/  IMAD R59, R59, -0xa0, RZ ;  /* 0xffffff603b3b7824 */ /* 0x000fca00078e02ff */
[----:B------:R-:W-:-:S14]  /*0f20*/  R2UR UR6, R59 ;  /* 0x000000003b0672ca */ /* 0x000fdc00000e0000 */
[----:B------:R-:W3:Y:S01]  /*0f30*/  LDCU UR6, c[0x0][UR6+0x2b4] ;  /* 0x00005680060677ac */ /* 0x000ee20008000800 */
[----:B------:R-:W4:Y:S08]  /*0f40*/  S2UR UR4, SR_CTAID.Y ;  /* 0x00000000000479c3 */ /* 0x000f300000002600 */
[----:B------:R-:W3:Y:S01]  /*0f50*/  LDC R10, c[0x0][0xb24] ;  /* 0x0002c900ff0a7b82 */ /* 0x000ee20000000800 */
[----:B-1----:R-:W-:-:S02]  /*0f60*/  I2FP.F32.U32 R57, UR5 ;  /* 0x0000000500397c45 */ /* 0x002fc40008201000 */
[----:B------:R-:W-:-:S05]  /*0f70*/  CS2R.32 R3, SR_CgaSize ;  /* 0x0000000000037805 */ /* 0x000fca0000008a00 */
[----:B------:R-:W-:-:S06]  /*0f80*/  IMAD R3, R3, -0xa0, RZ ;  /* 0xffffff6003037824 */ /* 0x000fcc00078e02ff */
[----:B------:R-:W1:Y:S01]  /*0f90*/  LDC R3, c[0x0][R3+0x2a0] ;  /* 0x0000a80003037b82 */ /* 0x000e620000000800 */
[----:B------:R-:W-:Y:S01]  /*0fa0*/  MOV R59, UR5 ;  /* 0x00000005003b7c02 */ /* 0x000fe20008000f00 */
[----:B--2---:R-:W-:Y:S01]  /*0fb0*/  FMUL R57, R57, UR7 ;  /* 0x0000000739397c20 */ /* 0x004fe20008400000 */
[----:B----4-:R-:W-:Y:S02]  /*0fc0*/  I2FP.F32.U32 R56, UR4 ;  /* 0x0000000400387c45 */ /* 0x010fe40008201000 */
[----:B------:R-:W-:-:S05]  /*0fd0*/  CS2R.32 R2, SR_CgaSize ;  /* 0x0000000000027805 */ /* 0x000fca0000008a00 */
[----:B------:R-:W-:-:S06]  /*0fe0*/  IMAD R2, R2, -0xa0, RZ ;  /* 0xffffff6002027824 */ /* 0x000fcc00078e02ff */
[----:B------:R-:W2:Y:S01]  /*0ff0*/  LDC R2, c[0x0][R2+0x2a4] ;  /* 0x0000a90002027b82 */ /* 0x000ea20000000800 */
[----:B------:R-:W-:Y:S01]  /*1000*/  MOV R58, UR4 ;  /* 0x00000004003a7c02 */ /* 0x000fe20008000f00 */
[----:B------:R-:W4:Y:S01]  /*1010*/  F2I.U32.TRUNC.NTZ R57, R57 ;  /* 0x0000003900397305 */ /* 0x000f22000020f000 */
[----:B---3--:R-:W-:-:S05]  /*1020*/  FMUL R56, R56, UR6 ;  /* 0x0000000638387c20 */ /* 0x008fca0008400000 */
[----:B------:R-:W-:Y:S01]  /*1030*/  BAR.SYNC.DEFER_BLOCKING 0x0 ;  /* 0x0000000000007b1d */ /* 0x000fe20000010000 */
[----:B------:R-:W-:-:S05]  /*1040*/  ISETP.GE.AND P0, PT, R10, 0x1, PT ;  /* 0x000000010a00780c */ /* 0x000fca0003f06270 */
[----:B------:R-:W3:Y:S02]  /*1050*/  F2I.U32.TRUNC.NTZ R56, R56 ;  /* 0x0000003800387305 */ /* 0x000ee4000020f000 */
[----:B------:R-:W2:Y:S01]  /*1060*/  S2UR UR36, SR_CTAID.Z ;  /* 0x00000000002479c3 */ /* 0x000ea20000002700 */
[----:B----4-:R-:W-:-:S05]  /*1070*/  IADD3 R57, PT, PT, -R57, RZ, RZ ;  /* 0x000000ff39397210 */ /* 0x010fca0007ffe1ff */
[----:B-1----:R-:W-:Y:S01]  /*1080*/  IMAD R57, R3, R57, UR5 ;  /* 0x0000000503397e24 */ /* 0x002fe2000f8e0239 */
[----:B---3--:R-:W-:-:S05]  /*1090*/  IADD3 R56, PT, PT, -R56, RZ, RZ ;  /* 0x000000ff38387210 */ /* 0x008fca0007ffe1ff */
[----:B--2---:R-:W-:Y:S01]  /*10a0*/  IMAD R56, R2, R56, UR4 ;  /* 0x0000000402387e24 */ /* 0x004fe2000f8e0238 */
[----:B------:R-:W-:Y:S06]  /*10b0*/  @!P0 BRA `(.L_x_16) ;  /* 0x0000000000b88947 */ /* 0x000fec0003800000 */
[----:B------:R-:W1:Y:S01]  /*10c0*/  LDC.64 R4, c[0x0][0xb18] ;  /* 0x0002c600ff047b82 */ /* 0x000e620000000a00 */
[----:B------:R-:W-:-:S07]  /*10d0*/  ISETP.NE.AND P0, PT, R10, 0x1, PT ;  /* 0x000000010a00780c */ /* 0x000fce0003f05270 */
[----:B------:R-:W2:Y:S08]  /*10e0*/  LDC R9, c[0x0][0xb0c] ;  /* 0x0002c300ff097b82 */ /* 0x000eb00000000800 */
[----:B------:R-:W3:Y:S08]  /*10f0*/  LDC R12, c[0x0][0x370] ;  /* 0x0000dc00ff0c7b82 */ /* 0x000ef00000000800 */
[----:B------:R-:W4:Y:S01]  /*1100*/  LDC R11, c[0x0][0x374] ;  /* 0x0000dd00ff0b7b82 */ /* 0x000f220000000800 */
[----:B-1----:R-:W-:-:S07]  /*1110*/  ISETP.NE.AND P1, PT, R4, 0x1, PT ;  /* 0x000000010400780c */ /* 0x002fce0003f25270 */
[----:B------:R-:W3:Y:S01]  /*1120*/  LDC.64 R6, c[0x0][0xb10] ;  /* 0x0002c400ff067b82 */ /* 0x000ee20000000a00 */
[----:B--2---:R-:W-:-:S07]  /*1130*/  ISETP.NE.AND P2, PT, R9, 0x1, PT ;  /* 0x000000010900780c */ /* 0x004fce0003f45270 */
[----:B------:R-:W1:Y:S08]  /*1140*/  LDC R8, c[0x0][0xb20] ;  /* 0x0002c800ff087b82 */ /* 0x000e700000000800 */
[----:B------:R-:W2:Y:S01]  /*1150*/  LDC.64 R2, c[0x0][0xb28] ;  /* 0x0002ca00ff027b82 */ /* 0x000ea20000000a00 */
[----:B----4-:R-:W-:-:S04]  /*1160*/  IMAD.HI.U32 R13, R11, R5, RZ ;  /* 0x000000050b0d7227 */ /* 0x010fc800078e00ff */
[----:B------:R-:W-:-:S04]  /*1170*/  IMAD.HI.U32 R5, R58, R5, RZ ;  /* 0x000000053a057227 */ /* 0x000fc800078e00ff */
[----:B---3--:R-:W-:-:S05]  /*1180*/  IMAD.HI.U32 R14, R12, R6, RZ ;  /* 0x000000060c0e7227 */ /* 0x008fca00078e00ff */
[-C--:B------:R-:W-:Y:S01]  /*1190*/  @P2 SHF.R.U32.HI R12, RZ, R7.reuse, R14 ;  /* 0x00000007ff0c2219 */ /* 0x080fe2000001160e */
[----:B------:R-:W-:Y:S01]  /*11a0*/  IMAD.HI.U32 R14, R59, R6, RZ ;  /* 0x000000063b0e7227 */ /* 0x000fe200078e00ff */
[-C--:B-1----:R-:W-:Y:S02]  /*11b0*/  @P1 SHF.R.U32.HI R11, RZ, R8.reuse, R13 ;  /* 0x00000008ff0b1219 */ /* 0x082fe4000001160d */
[----:B------:R-:W-:Y:S02]  /*11c0*/  SHF.R.U32.HI R5, RZ, R8, R5 ;  /* 0x00000008ff057219 */ /* 0x000fe40000011605 */
[----:B------:R-:W-:Y:S02]  /*11d0*/  SHF.R.U32.HI R14, RZ, R7, R14 ;  /* 0x00000007ff0e7219 */ /* 0x000fe4000001160e */
[----:B------:R-:W-:Y:S01]  /*11e0*/  SEL R5, R58, R5, !P1 ;  /* 0x000000053a057207 */ /* 0x000fe20004800000 */
[----:B--2---:R-:W-:Y:S01]  /*11f0*/  IMAD.HI.U32 R13, R11, R2, RZ ;  /* 0x000000020b0d7227 */ /* 0x004fe200078e00ff */
[----:B------:R-:W-:-:S03]  /*1200*/  SEL R14, R59, R14, !P2 ;  /* 0x0000000e3b0e7207 */ /* 0x000fc60005000000 */
[----:B------:R-:W-:Y:S01]  /*1210*/  IMAD.HI.U32 R6, R12, R2, RZ ;  /* 0x000000020c067227 */ /* 0x000fe200078e00ff */
[----:B------:R-:W-:-:S04]  /*1220*/  @P0 SHF.R.U32.HI R11, RZ, R3, R13 ;  /* 0x00000003ff0b0219 */ /* 0x000fc8000001160d */
[----:B------:R-:W-:Y:S01]  /*1230*/  @P0 SHF.R.U32.HI R12, RZ, R3, R6 ;  /* 0x00000003ff0c0219 */ /* 0x000fe20000011606 */
[----:B------:R-:W-:-:S04]  /*1240*/  IMAD R11, R11, R10, RZ ;  /* 0x0000000a0b0b7224 */ /* 0x000fc800078e02ff */
[----:B------:R-:W-:Y:S01]  /*1250*/  IMAD R6, R12, R10, RZ ;  /* 0x0000000a0c067224 */ /* 0x000fe200078e02ff */
[----:B------:R-:W-:-:S04]  /*1260*/  ISETP.GE.AND P1, PT, R5, R11, PT ;  /* 0x0000000b0500720c */ /* 0x000fc80003f26270 */
[----:B------:R-:W-:Y:S01]  /*1270*/  ISETP.GE.OR P1, PT, R14, R6, P1 ;  /* 0x000000060e00720c */ /* 0x000fe20000f26670 */
[----:B------:R-:W-:-:S05]  /*1280*/  IMAD.HI.U32 R6, R5, R2, RZ ;  /* 0x0000000205067227 */ /* 0x000fca00078e00ff */
[----:B------:R-:W-:-:S04]  /*1290*/  SHF.R.U32.HI R6, RZ, R3, R6 ;  /* 0x00000003ff067219 */ /* 0x000fc80000011606 */
[----:B------:R-:W-:-:S03]  /*12a0*/  SEL R6, R5, R6, !P0 ;  /* 0x0000000605067207 */ /* 0x000fc60004000000 */
[----:B------:R-:W-:Y:S01]  /*12b0*/  @!P1 IMAD.HI.U32 R7, R14, R2, RZ ;  /* 0x000000020e079227 */ /* 0x000fe200078e00ff */
[----:B------:R-:W-:-:S04]  /*12c0*/  IADD3 R2, PT, PT, -R6, RZ, RZ ;  /* 0x000000ff06027210 */ /* 0x000fc80007ffe1ff */
[----:B------:R-:W-:Y:S01]  /*12d0*/  @!P1 SHF.R.U32.HI R3, RZ, R3, R7 ;  /* 0x00000003ff039219 */ /* 0x000fe20000011607 */
[----:B------:R-:W-:Y:S01]  /*12e0*/  IMAD R2, R10, R2, R5 ;  /* 0x000000020a027224 */ /* 0x000fe200078e0205 */
[----:B------:R-:W-:Y:S02]  /*12f0*/  IADD3 R7, PT, PT, -R5, RZ, RZ ;  /* 0x000000ff05077210 */ /* 0x000fe40007ffe1ff */
[----:B------:R-:W-:-:S03]  /*1300*/  @!P1 SEL R3, R14, R3, !P0 ;  /* 0x000000030e039207 */ /* 0x000fc60004000000 */
[----:B------:R-:W-:Y:S02]  /*1310*/  IMAD R7, R4, R7, R58 ;  /* 0x0000000704077224 */ /* 0x000fe400078e023a */
[--C-:B------:R-:W-:Y:S02]  /*1320*/  @!P1 IMAD.IADD R6, R6, 0x1, -R3.reuse ;  /* 0x0000000106069824 */ /* 0x100fe400078e0a03 */
[----:B------:R-:W-:Y:S01]  /*1330*/  @!P1 IMAD R3, R2, R12, R3 ;  /* 0x0000000c02039224 */ /* 0x000fe200078e0203 */
[----:B------:R-:W-:Y:S01]  /*1340*/  IADD3 R2, PT, PT, -R14, RZ, RZ ;  /* 0x000000ff0e027210 */ /* 0x000fe20007ffe1ff */
[----:B------:R-:W-:Y:S02]  /*1350*/  @!P1 IMAD R5, R6, R10, R14 ;  /* 0x0000000a06059224 */ /* 0x000fe400078e020e */
[----:B------:R-:W-:Y:S02]  /*1360*/  @!P1 IMAD.MOV.U32 R14, RZ, RZ, R3 ;  /* 0x000000ffff0e9224 */ /* 0x000fe400078e0003 */
[----:B------:R-:W-:-:S02]  /*1370*/  IMAD R2, R9, R2, R59 ;  /* 0x0000000209027224 */ /* 0x000fc400078e023b */
[----:B------:R-:W-:Y:S02]  /*1380*/  IMAD R58, R5, R4, R7 ;  /* 0x00000004053a7224 */ /* 0x000fe400078e0207 */
[----:B------:R-:W-:Y:S02]  /*1390*/  IMAD R59, R14, R9, R2 ;  /* 0x000000090e3b7224 */ /* 0x000fe400078e0202 */
.L_x_16:
[----:B------:R-:W1:Y:S01]  /*13a0*/  LDCU UR4, c[0x0][0xb30] ;  /* 0x00016600ff0477ac */ /* 0x000e620008000800 */
[----:B------:R-:W2:Y:S08]  /*13b0*/  S2UR UR37, SR_CgaCtaId ;  /* 0x00000000002579c3 */ /* 0x000eb00000008800 */
[----:B------:R-:W3:Y:S01]  /*13c0*/  LDC R26, c[0x0][0xb24] ;  /* 0x0002c900ff1a7b82 */ /* 0x000ee20000000800 */
[----:B-1----:R-:W-:-:S09]  /*13d0*/  UISETP.NE.AND UP1, UPT, UR4, 0x1, UPT ;  /* 0x000000010400788c */ /* 0x002fd2000bf25270 */
[----:B--2---:R-:W-:Y:S05]  /*13e0*/  BRA.U UP1, `(.L_x_17) ;  /* 0x0000000101407547 */ /* 0x004fea000b800000 */
[----:B------:R-:W1:Y:S08]  /*13f0*/  LDC.64 R4, c[0x0][0xb10] ;  /* 0x0002c400ff047b82 */ /* 0x000e700000000a00 */
[----:B------:R-:W2:Y:S08]  /*1400*/  LDC.64 R2, c[0x0][0xb18] ;  /* 0x0002c600ff027b82 */ /* 0x000eb00000000a00 */
[----:B------:R-:W4:Y:S08]  /*1410*/  LDC R6, c[0x0][0xb20] ;  /* 0x0002c800ff067b82 */ /* 0x000f300000000800 */
[----:B------:R-:W3:Y:S01]  /*1420*/  LDC R7, c[0x0][0xb0c] ;  /* 0x0002c300ff077b82 */ /* 0x000ee20000000800 */
[----:B-1----:R-:W-:-:S05]  /*1430*/  IMAD.HI.U32 R4, R59, R4, RZ ;  /* 0x000000043b047227 */ /* 0x002fca00078e00ff */
[----:B------:R-:W-:Y:S01]  /*1440*/  SHF.R.U32.HI R4, RZ, R5, R4 ;  /* 0x00000005ff047219 */ /* 0x000fe20000011604 */
[----:B--2---:R-:W-:Y:S01]  /*1450*/  IMAD.HI.U32 R3, R58, R3, RZ ;  /* 0x000000033a037227 */ /* 0x004fe200078e00ff */
[----:B------:R-:W-:-:S04]  /*1460*/  ISETP.NE.AND P0, PT, R2, 0x1, PT ;  /* 0x000000010200780c */ /* 0x000fc80003f05270 */
[----:B----4-:R-:W-:-:S04]  /*1470*/  SHF.R.U32.HI R3, RZ, R6, R3 ;  /* 0x00000006ff037219 */ /* 0x010fc80000011603 */
[----:B------:R-:W-:Y:S02]  /*1480*/  SEL R3, R58, R3, !P0 ;  /* 0x000000033a037207 */ /* 0x000fe40004000000 */
[----:B---3--:R-:W-:-:S04]  /*1490*/  ISETP.NE.AND P1, PT, R7, 0x1, PT ;  /* 0x000000010700780c */ /* 0x008fc80003f25270 */
[----:B------:R-:W-:-:S05]  /*14a0*/  SEL R4, R59, R4, !P1 ;  /* 0x000000043b047207 */ /* 0x000fca0004800000 */
[----:B------:R-:W-:Y:S02]  /*14b0*/  IMAD.IADD R5, R3, 0x1, -R4 ;  /* 0x0000000103057824 */ /* 0x000fe400078e0a04 */
[----:B------:R-:W-:Y:S02]  /*14c0*/  IMAD.IADD R3, R4, 0x1, -R3 ;  /* 0x0000000104037824 */ /* 0x000fe400078e0a03 */
[----:B------:R-:W-:Y:S02]  /*14d0*/  IMAD R59, R5, R7, R59 ;  /* 0x00000007053b7224 */ /* 0x000fe400078e023b */
[----:B------:R-:W-:-:S07]  /*14e0*/  IMAD R58, R3, R2, R58 ;  /* 0x00000002033a7224 */ /* 0x000fce00078e023a */
.L_x_17:
[----:B------:R-:W-:Y:S01]  /*14f0*/  BAR.SYNC.DEFER_BLOCKING 0x0 ;  /* 0x0000000000007b1d */ /* 0x000fe20000010000 */
[----:B------:R-:W-:Y:S01]  /*1500*/  UISETP.NE.AND UP1, UPT, UR8, 0x2, UPT ;  /* 0x000000020800788c */ /* 0x000fe2000bf25270 */
[----:B------:R-:W-:Y:S02]  /*1510*/  ISETP.NE.OR P5, PT, R0, 0x2, !P5 ;  /* 0x000000020000780c */ /* 0x000fe40006fa5670 */
[----:B------:R-:W-:-:S06]  /*1520*/  LOP3.LUT R2, R64, 0x1f, RZ, 0xc0, !PT ;  /* 0x0000001f40027812 */ /* 0x000fcc00078ec0ff */
[----:B------:R-:W-:Y:S05]  /*1530*/  BRA.U UP1, `(.L_x_18) ;  /* 0x0000001901547547 */ /* 0x000fea000b800000 */
[----:B------:R-:W1:Y:S01]  /*1540*/  LDCU UR13, c[0x0][0x38c] ;  /* 0x00007180ff0d77ac */ /* 0x000e620008000800 */
[----:B------:R-:W2:Y:S01]  /*1550*/  LDC R8, c[0x0][0x370] ;  /* 0x0000dc00ff087b82 */ /* 0x000ea20000000800 */
[----:B------:R-:W-:Y:S01]  /*1560*/  PLOP3.LUT P1, PT, PT, PT, UP2, 0x80, 0x8 ;  /* 0x000000000008781c */ /* 0x000fe20003f2f028 */
[----:B------:R-:W-:Y:S01]  /*1570*/  IMAD.MOV.U32 R15, RZ, RZ, 0x1 ;  /* 0x00000001ff0f7424 */ /* 0x000fe200078e00ff */
[----:B------:R-:W-:Y:S01]  /*1580*/  ISETP.EQ.OR P4, PT, R2, RZ, P5 ;  /* 0x000000ff0200720c */ /* 0x000fe20002f82670 */
[----:B------:R-:W-:Y:S01]  /*1590*/  IMAD.MOV.U32 R14, RZ, RZ, RZ ;  /* 0x000000ffff0e7224 */ /* 0x000fe200078e00ff */
[----:B------:R-:W-:Y:S02]  /*15a0*/  PLOP3.LUT P1, PT, P1, PT, PT, 0x8, 0x80 ;  /* 0x000000000080781c */ /* 0x000fe40000f2e170 */
[----:B------:R-:W-:Y:S01]  /*15b0*/  CS2R R12, SRZ ;  /* 0x00000000000c7805 */ /* 0x000fe2000001ff00 */
[----:B------:R-:W-:Y:S01]  /*15c0*/  IMAD.MOV.U32 R11, RZ, RZ, 0x1 ;  /* 0x00000001ff0b7424 */ /* 0x000fe200078e00ff */
[----:B------:R-:W4:Y:S01]  /*15d0*/  LDC R0, c[0x0][0x374] ;  /* 0x0000dd00ff007b82 */ /* 0x000f220000000800 */
[----:B------:R-:W2:Y:S01]  /*15e0*/  LDCU.64 UR22, c[0x0][0x348] ;  /* 0x00006900ff1677ac */ /* 0x000ea20008000a00 */
[----:B------:R-:W-:Y:S01]  /*15f0*/  UMOV UR6, URZ ;  /* 0x000000ff00067c82 */ /* 0x000fe20008000000 */
[----:B-1----:R-:W-:-:S04]  /*1600*/  UIADD3 UR5, UPT, UPT, UR13, 0x7f, URZ ;  /* 0x0000007f0d057890 */ /* 0x002fc8000fffe0ff */
[----:B------:R-:W-:-:S04]  /*1610*/  USHF.R.S32.HI UR4, URZ, 0x1f, UR5 ;  /* 0x0000001fff047899 */ /* 0x000fc80008011405 */
[----:B------:R-:W-:-:S04]  /*1620*/  ULEA.HI UR4, UR4, UR5, URZ, 0x7 ;  /* 0x0000000504047291 */ /* 0x000fc8000f8f38ff */
[----:B------:R-:W-:Y:S02]  /*1630*/  USHF.R.S32.HI UR15, URZ, 0x7, UR4 ;  /* 0x00000007ff0f7899 */ /* 0x000fe40008011404 */
[----:B------:R-:W-:Y:S02]  /*1640*/  UIADD3 UR4, UPT, UPT, UR13, -0x1, URZ ;  /* 0xffffffff0d047890 */ /* 0x000fe4000fffe0ff */
[----:B------:R-:W-:Y:S02]  /*1650*/  UISETP.LT.U32.AND UP0, UPT, UR15, 0x12, UPT ;  /* 0x000000120f00788c */ /* 0x000fe4000bf01070 */
[----:B------:R-:W-:Y:S02]  /*1660*/  UISETP.GE.U32.AND UP1, UPT, UR4, -0xff, UPT ;  /* 0xffffff010400788c */ /* 0x000fe4000bf26070 */
[----:B------:R-:W-:Y:S02]  /*1670*/  USEL UR14, UR15, 0x12, UP0 ;  /* 0x000000120f0e7887 */ /* 0x000fe40008000000 */
[----:B------:R-:W-:-:S02]  /*1680*/  UIADD3 UR13, UPT, UPT, UR13, 0xfe, URZ ;  /* 0x000000fe0d0d7890 */ /* 0x000fc4000fffe0ff */
[----:B------:R-:W-:Y:S02]  /*1690*/  UIADD3 UR5, UPT, UPT, UR14, -0x1, URZ ;  /* 0xffffffff0e057890 */ /* 0x000fe4000fffe0ff */
[----:B------:R-:W-:-:S03]  /*16a0*/  UIADD3 UR7, UPT, UPT, UR15, -UR14, URZ ;  /* 0x8000000e0f077290 */ /* 0x000fc6000fffe0ff */
[----:B------:R-:W-:-:S04]  /*16b0*/  @UP1 UIADD3 UR5, UPT, UPT, UR14, URZ, URZ ;  /* 0x000000ff0e051290 */ /* 0x000fc8000fffe0ff */
[----:B--2---:R-:W-:-:S12]  /*16c0*/  UIADD3 UR5, UPT, UPT, UR5, 0x1, URZ ;  /* 0x0000000105057890 */ /* 0x004fd8000fffe0ff */
.L_x_36:
[----:B------:R-:W-:Y:S01]  /*16d0*/  UISETP.NE.AND UP0, UPT, UR37, URZ, UPT ;  /* 0x000000ff2500728c */ /* 0x000fe2000bf05270 */
[----:B------:R-:W1:Y:S08]  /*16e0*/  S2UR UR37, SR_CgaCtaId ;  /* 0x00000000002579c3 */ /* 0x000e700000008800 */
[----:B------:R-:W-:Y:S05]  /*16f0*/  BRA.U UP0, `(.L_x_19) ;  /* 0x0000000100347547 */ /* 0x000fea000b800000 */
[----:B------:R-:W2:Y:S01]  /*1700*/  S2R R2, SR_CgaCtaId ;  /* 0x0000000000027919 */ /* 0x000ea20000008800 */
[----:B------:R-:W-:-:S04]  /*1710*/  MOV R3, 0x400 ;  /* 0x0000040000037802 */ /* 0x000fc80000000f00 */
[----:B--2---:R-:W-:Y:S02]  /*1720*/  LEA R2, R2, R3, 0x18 ;  /* 0x0000000302027211 */ /* 0x004fe400078ec0ff */
[----:B------:R-:W-:-:S03]  /*1730*/  SHF.L.U32 R3, R11, 0x1f, RZ ;  /* 0x0000001f0b037819 */ /* 0x000fc600000006ff */
[----:B------:R-:W-:-:S04]  /*1740*/  IMAD R2, R12, 0x8, R2 ;  /* 0x000000080c027824 */ /* 0x000fc800078e0202 */
[----:B------:R-:W2:Y:S02]  /*1750*/  SYNCS.PHASECHK.TRANS64.TRYWAIT P0, [R2+URZ+0x1b0], R3 ;  /* 0x0001b003020075a7 */ /* 0x000ea400080011ff */
[----:B--2---:R-:W-:Y:S05]  /*1760*/  @!P0 BRA `(.L_x_20) ;  /* 0x0000004c00d08947 */ /* 0x004fea0003800000 */
.L_x_110:
[----:B------:R-:W-:Y:S01]  /*1770*/  VIADD R12, R12, 0x1 ;  /* 0x000000010c0c7836 */ /* 0x000fe20000000000 */
[----:B------:R2:W-:Y:S04]  /*1780*/  SYNCS.ARRIVE.TRANS64.A1T0 RZ, [R2+URZ+0x1a0], RZ ;  /* 0x0001a0ff02ff79a7 */ /* 0x0005e800081000ff */
[----:B------:R-:W-:-:S04]  /*1790*/  ISETP.NE.AND P0, PT, R12, 0x2, PT ;  /* 0x000000020c00780c */ /* 0x000fc80003f05270 */
[----:B------:R-:W-:Y:S02]  /*17a0*/  SEL R12, R12, RZ, P0 ;  /* 0x000000ff0c0c7207 */ /* 0x000fe40000000000 */
[----:B--2---:R-:W-:-:S04]  /*17b0*/  SEL R2, RZ, 0x1, P0 ;  /* 0x00000001ff027807 */ /* 0x004fc80000000000 */
[----:B------:R-:W-:-:S07]  /*17c0*/  LOP3.LUT R11, R11, R2, RZ, 0x3c, !PT ;  /* 0x000000020b0b7212 */ /* 0x000fce00078e3cff */
.L_x_19:
[----:B------:R-:W-:Y:S01]  /*17d0*/  UMOV UR4, 0x400 ;  /* 0x0000040000047882 */ /* 0x000fe20000000000 */
[----:B------:R-:W-:Y:S01]  /*17e0*/  SHF.L.U32 R2, R15, 0x1f, RZ ;  /* 0x0000001f0f027819 */ /* 0x000fe200000006ff */
[----:B-1----:R-:W-:Y:S01]  /*17f0*/  ULEA UR4, UR37, UR4, 0x18 ;  /* 0x0000000425047291 */ /* 0x002fe2000f8ec0ff */
[----:B------:R-:W-:Y:S01]  /*1800*/  R2UR UR35, R59 ;  /* 0x000000003b2372ca */ /* 0x000fe200000e0000 */
[----:B------:R-:W-:Y:S01]  /*1810*/  UISETP.GE.U32.AND UP0, UPT, UR13, 0xff, UPT ;  /* 0x000000ff0d00788c */ /* 0x000fe2000bf06070 */
[----:B------:R-:W-:Y:S01]  /*1820*/  R2UR UR11, R58 ;  /* 0x000000003a0b72ca */ /* 0x000fe200000e0000 */
[----:B------:R-:W-:Y:S01]  /*1830*/  ULEA UR8, UR6, UR4, 0x3 ;  /* 0x0000000406087291 */ /* 0x000fe2000f8e18ff */
[----:B------:R-:W-:-:S08]  /*1840*/  UMOV UR24, URZ ;  /* 0x000000ff00187c82 */ /* 0x000fd00008000000 */
[----:B------:R1:W2:Y:S01]  /*1850*/  SYNCS.PHASECHK.TRANS64.TRYWAIT P0, [UR8+0x90], R2 ;  /* 0x00009002ff0075a7 */ /* 0x0002a20008001108 */
[----:B------:R-:W-:Y:S02]  /*1860*/  USHF.L.U32 UR35, UR35, 0x6, URZ ;  /* 0x0000000623237899 */ /* 0x000fe400080006ff */
[----:B------:R-:W-:Y:S01]  /*1870*/  USHF.L.U32 UR11, UR11, 0x5, URZ ;  /* 0x000000050b0b7899 */ /* 0x000fe200080006ff */
[----:B------:R-:W-:Y:S11]  /*1880*/  BRA.U !UP0, `(.L_x_21) ;  /* 0x0000000108a87547 */ /* 0x000ff6000b800000 */
[----:B------:R-:W-:Y:S01]  /*1890*/  UMOV UR16, URZ ;  /* 0x000000ff00107c82 */ /* 0x000fe20008000000 */
[----:B------:R-:W-:-:S05]  /*18a0*/  UMOV UR17, UR6 ;  /* 0x0000000600117c82 */ /* 0x000fca0008000000 */
.L_x_26:
[----:B-1----:R-:W-:Y:S01]  /*18b0*/  ULEA UR33, UR17, UR4, 0x3 ;  /* 0x0000000411217291 */ /* 0x002fe2000f8e18ff */
[----:B--2---:R-:W-:Y:S01]  /*18c0*/  @!P5 MOV R3, 0x3000 ;  /* 0x000030000003d802 */ /* 0x004fe20000000f00 */
[----:B--2---:R-:W-:Y:S10]  /*18d0*/  @P0 BRA `(.L_x_22) ;  /* 0x00000000000c0947 */ /* 0x004ff40003800000 */
[----:B------:R-:W-:-:S04]  /*18e0*/  SHF.L.U32 R4, R15, 0x1f, RZ ;  /* 0x0000001f0f047819 */ /* 0x000fc800000006ff */
[----:B------:R-:W2:Y:S02]  /*18f0*/  SYNCS.PHASECHK.TRANS64.TRYWAIT P0, [UR33+0x90], R4 ;  /* 0x00009004ff0075a7 */ /* 0x000ea40008001121 */
[----:B--2---:R-:W-:Y:S05]  /*1900*/  @!P0 BRA `(.L_x_23) ;  /* 0x0000004c007c8947 */ /* 0x004fea0003800000 */
.L_x_22:
[----:B------:R2:W-:Y:S01]  /*1910*/  @!P5 SYNCS.ARRIVE.TRANS64 RZ, [UR33], R3 ;  /* 0x00000003ffffd9a7 */ /* 0x0005e20008000021 */
[----:B------:R-:W-:Y:S04]  /*1920*/  BSSY.RECONVERGENT B0, `(.L_x_24) ;  /* 0x0000003000007945 */ /* 0x000fe80003800200 */
[----:B------:R-:W-:Y:S05]  /*1930*/  @P4 BRA `(.L_x_25) ;  /* 0x0000000000044947 */ /* 0x000fea0003800000 */
[----:B------:R-:W-:Y:S05]  /*1940*/  BPT.TRAP 0x1 ;  /* 0x000000040000795c */ /* 0x000fea0000300000 */
.L_x_25:
[----:B------:R-:W-:Y:S05]  /*1950*/  BSYNC.RECONVERGENT B0 ;  /* 0x0000000000007941 */ /* 0x000fea0003800200 */
.L_x_24:
[----:B------:R-:W-:Y:S02]  /*1960*/  UIADD3 UR6, UPT, UPT, UR17, 0x1, URZ ;  /* 0x0000000111067890 */ /* 0x000fe4000fffe0ff */
[----:B------:R-:W-:Y:S02]  /*1970*/  ULEA UR32, UR17, UR4, 0xd ;  /* 0x0000000411207291 */ /* 0x000fe4000f8e68ff */
[----:B------:R-:W-:Y:S02]  /*1980*/  UISETP.NE.AND UP0, UPT, UR6, 0x12, UPT ;  /* 0x000000120600788c */ /* 0x000fe4000bf05270 */
[----:B------:R-:W-:Y:S02]  /*1990*/  UIADD3 UR26, UP1, UPT, UR22, 0x80, URZ ;  /* 0x00000080161a7890 */ /* 0x000fe4000ff3e0ff */
[----:B------:R-:W-:Y:S02]  /*19a0*/  USEL UR9, URZ, 0x1, UP0 ;  /* 0x00000001ff097887 */ /* 0x000fe40008000000 */
[----:B------:R-:W-:-:S02]  /*19b0*/  USEL UR6, UR6, URZ, UP0 ;  /* 0x000000ff06067287 */ /* 0x000fc40008000000 */
[----:B------:R-:W-:Y:S02]  /*19c0*/  UIADD3 UR20, UP0, UPT, UR22, 0x180, URZ ;  /* 0x0000018016147890 */ /* 0x000fe4000ff1e0ff */
[----:B------:R-:W-:Y:S01]  /*19d0*/  ULEA UR8, UR6, UR4, 0x3 ;  /* 0x0000000406087291 */ /* 0x000fe2000f8e18ff */
[----:B------:R-:W-:Y:S01]  /*19e0*/  LOP3.LUT R15, R15, UR9, RZ, 0x3c, !PT ;  /* 0x000000090f0f7c12 */ /* 0x000fe2000f8e3cff */
[----:B------:R-:W-:Y:S02]  /*19f0*/  USHF.L.U32 UR34, UR16, 0x7, URZ ;  /* 0x0000000710227899 */ /* 0x000fe400080006ff */
[----:B------:R-:W-:Y:S01]  /*1a00*/  UIADD3.X UR27, UPT, UPT, URZ, UR23, URZ, UP1, !UPT ;  /* 0x00000017ff1b7290 */ /* 0x000fe20008ffe4ff */
[----:B-1----:R-:W-:Y:S01]  /*1a10*/  SHF.L.U32 R2, R15, 0x1f, RZ ;  /* 0x0000001f0f027819 */ /* 0x002fe200000006ff */
[----:B------:R-:W-:Y:S02]  /*1a20*/  UIADD3 UR32, UPT, UPT, UR32, 0x1300, URZ ;  /* 0x0000130020207890 */ /* 0x000fe4000fffe0ff */
[----:B------:R-:W-:Y:S01]  /*1a30*/  UIADD3.X UR21, UPT, UPT, URZ, UR23, URZ, UP0, !UPT ;  /* 0x00000017ff157290 */ /* 0x000fe200087fe4ff */
[----:B------:R1:W1:Y:S01]  /*1a40*/  SYNCS.PHASECHK.TRANS64.TRYWAIT P0, [UR8+0x90], R2 ;  /* 0x00009002ff0075a7 */ /* 0x0002620008001108 */
[----:B------:R-:W-:Y:S01]  /*1a50*/  ULEA UR8, UR17, UR4, 0xc ;  /* 0x0000000411087291 */ /* 0x000fe2000f8e60ff */
[----:B------:R-:W-:Y:S01]  /*1a60*/  UMOV UR18, 0x0 ;  /* 0x0000000000127882 */ /* 0x000fe20000000000 */
[----:B------:R-:W-:-:S02]  /*1a70*/  UMOV UR19, 0x10000000 ;  /* 0x1000000000137882 */ /* 0x000fc40000000000 */
[----:B------:R-:W-:Y:S01]  /*1a80*/  UIADD3 UR8, UPT, UPT, UR8, 0x25300, URZ ;  /* 0x0002530008087890 */ /* 0x000fe2000fffe0ff */
[----:B------:R1:W-:Y:S01]  /*1a90*/  UTMALDG.3D [UR32], [UR26], desc[UR18] ;  /* 0x000012201a0075b4 */ /* 0x0003e20008011000 */
[----:B------:R-:W-:Y:S01]  /*1aa0*/  UMOV UR12, UR36 ;  /* 0x00000024000c7c82 */ /* 0x000fe20008000000 */
[----:B------:R-:W-:Y:S01]  /*1ab0*/  UMOV UR9, UR33 ;  /* 0x0000002100097c82 */ /* 0x000fe20008000000 */
[----:B------:R-:W-:Y:S01]  /*1ac0*/  UMOV UR10, UR34 ;  /* 0x00000022000a7c82 */ /* 0x000fe20008000000 */
[----:B------:R-:W-:Y:S01]  /*1ad0*/  UIADD3 UR16, UPT, UPT, UR16, 0x1, URZ ;  /* 0x0000000110107890 */ /* 0x000fe2000fffe0ff */
[----:B------:R-:W-:Y:S01]  /*1ae0*/  UMOV UR24, UR5 ;  /* 0x0000000500187c82 */ /* 0x000fe20008000000 */
[----:B------:R-:W-:Y:S02]  /*1af0*/  UMOV UR17, UR6 ;  /* 0x0000000600117c82 */ /* 0x000fe40008000000 */
[----:B------:R1:W-:Y:S01]  /*1b00*/  UTMALDG.3D [UR8], [UR20], desc[UR18] ;  /* 0x00001208140075b4 */ /* 0x0003e20008011000 */
[----:B------:R-:W-:-:S09]  /*1b10*/  UISETP.NE.AND UP0, UPT, UR16, UR5, UPT ;  /* 0x000000051000728c */ /* 0x000fd2000bf05270 */
[----:B------:R-:W-:Y:S05]  /*1b20*/  BRA.U UP0, `(.L_x_26) ;  /* 0xfffffffd00607547 */ /* 0x000fea000b83ffff */
.L_x_21:
[----:B-1----:R-:W-:Y:S01]  /*1b30*/  ULEA UR8, UR6, UR4, 0x3 ;  /* 0x0000000406087291 */ /* 0x002fe2000f8e18ff */
[----:B------:R-:W-:Y:S01]  /*1b40*/  SHF.L.U32 R2, R15, 0x1f, RZ ;  /* 0x0000001f0f027819 */ /* 0x000fe200000006ff */
[----:B------:R-:W-:Y:S01]  /*1b50*/  @!P1 SYNCS.ARRIVE.TRANS64.A1T0 RZ, [UR4+0x138], RZ ;  /* 0x000138ffffff99a7 */ /* 0x000fe20008100004 */
[----:B------:R-:W-:-:S06]  /*1b60*/  UISETP.GT.AND UP0, UPT, UR15, UR14, UPT ;  /* 0x0000000e0f00728c */ /* 0x000fcc000bf04270 */
[----:B--2---:R1:W2:Y:S03]  /*1b70*/  SYNCS.PHASECHK.TRANS64.TRYWAIT P0, [UR8+0x90], R2 ;  /* 0x00009002ff0075a7 */ /* 0x0042a60008001108 */
[----:B------:R-:W-:Y:S05]  /*1b80*/  BRA.U !UP0, `(.L_x_27) ;  /* 0x0000000108ac7547 */ /* 0x000fea000b800000 */
[----:B------:R-:W-:Y:S01]  /*1b90*/  UIADD3 UR21, UPT, UPT, UR7, UR24, URZ ;  /* 0x0000001807157290 */ /* 0x000fe2000fffe0ff */
[----:B------:R-:W-:-:S11]  /*1ba0*/  UMOV UR25, UR6 ;  /* 0x0000000600197c82 */ /* 0x000fd60008000000 */
.L_x_32:
[----:B-1----:R-:W-:Y:S01]  /*1bb0*/  ULEA UR17, UR25, UR4, 0x3 ;  /* 0x0000000419117291 */ /* 0x002fe2000f8e18ff */
[----:B--2---:R-:W-:Y:S01]  /*1bc0*/  @!P5 MOV R3, 0x3000 ;  /* 0x000030000003d802 */ /* 0x004fe20000000f00 */
[----:B--2---:R-:W-:Y:S10]  /*1bd0*/  @P0 BRA `(.L_x_28) ;  /* 0x00000000000c0947 */ /* 0x004ff40003800000 */
[----:B------:R-:W-:-:S04]  /*1be0*/  SHF.L.U32 R4, R15, 0x1f, RZ ;  /* 0x0000001f0f047819 */ /* 0x000fc800000006ff */
[----:B------:R-:W2:Y:S02]  /*1bf0*/  SYNCS.PHASECHK.TRANS64.TRYWAIT P0, [UR17+0x90], R4 ;  /* 0x00009004ff0075a7 */ /* 0x000ea40008001111 */
[----:B--2---:R-:W-:Y:S05]  /*1c00*/  @!P0 BRA `(.L_x_29) ;  /* 0x0000004800d48947 */ /* 0x004fea0003800000 */
.L_x_28:
[----:B------:R2:W-:Y:S01]  /*1c10*/  @!P5 SYNCS.ARRIVE.TRANS64 RZ, [UR17], R3 ;  /* 0x00000003ffffd9a7 */ /* 0x0005e20008000011 */
[----:B------:R-:W-:Y:S04]  /*1c20*/  BSSY.RECONVERGENT B0, `(.L_x_30) ;  /* 0x0000003000007945 */ /* 0x000fe80003800200 */
[----:B------:R-:W-:Y:S05]  /*1c30*/  @P4 BRA `(.L_x_31) ;  /* 0x0000000000044947 */ /* 0x000fea0003800000 */
[----:B------:R-:W-:Y:S05]  /*1c40*/  BPT.TRAP 0x1 ;  /* 0x000000040000795c */ /* 0x000fea0000300000 */
.L_x_31:
[----:B------:R-:W-:Y:S05]  /*1c50*/  BSYNC.RECONVERGENT B0 ;  /* 0x0000000000007941 */ /* 0x000fea0003800200 */
.L_x_30:
        /* <DEDUP_REMOVED lines=10> */
[----:B------:R-:W-:Y:S01]  /*1d00*/  UIADD3 UR16, UPT, UPT, UR16, 0x1300, URZ ;  /* 0x0000130010107890 */ /* 0x000fe2000fffe0ff */
[----:B-1----:R-:W-:Y:S01]  /*1d10*/  SHF.L.U32 R2, R15, 0x1f, RZ ;  /* 0x0000001f0f027819 */ /* 0x002fe200000006ff */
[----:B------:R-:W-:Y:S02]  /*1d20*/  UIADD3.X UR31, UPT, UPT, URZ, UR23, URZ, UP1, !UPT ;  /* 0x00000017ff1f7290 */ /* 0x000fe40008ffe4ff */
[----:B------:R-:W-:Y:S01]  /*1d30*/  UIADD3.X UR29, UPT, UPT, URZ, UR23, URZ, UP0, !UPT ;  /* 0x00000017ff1d7290 */ /* 0x000fe200087fe4ff */
[----:B------:R1:W1:Y:S01]  /*1d40*/  SYNCS.PHASECHK.TRANS64.TRYWAIT P0, [UR8+0x90], R2 ;  /* 0x00009002ff0075a7 */ /* 0x0002620008001108 */
[----:B------:R-:W-:Y:S01]  /*1d50*/  ULEA UR8, UR25, UR4, 0xc ;  /* 0x0000000419087291 */ /* 0x000fe2000f8e60ff */
[----:B------:R-:W-:Y:S01]  /*1d60*/  UMOV UR26, 0x0 ;  /* 0x00000000001a7882 */ /* 0x000fe20000000000 */
[----:B------:R-:W-:-:S02]  /*1d70*/  UMOV UR27, 0x10000000 ;  /* 0x10000000001b7882 */ /* 0x000fc40000000000 */
[----:B------:R-:W-:Y:S01]  /*1d80*/  UIADD3 UR8, UPT, UPT, UR8, 0x25300, URZ ;  /* 0x0002530008087890 */ /* 0x000fe2000fffe0ff */
[----:B------:R-:W-:Y:S01]  /*1d90*/  UMOV UR19, UR35 ;  /* 0x0000002300137c82 */ /* 0x000fe20008000000 */
[----:B------:R-:W-:Y:S01]  /*1da0*/  UMOV UR20, UR36 ;  /* 0x0000002400147c82 */ /* 0x000fe20008000000 */
[----:B------:R-:W-:Y:S01]  /*1db0*/  UMOV UR12, UR36 ;  /* 0x00000024000c7c82 */ /* 0x000fe20008000000 */
[----:B------:R-:W-:Y:S01]  /*1dc0*/  UMOV UR9, UR17 ;  /* 0x0000001100097c82 */ /* 0x000fe20008000000 */
[----:B------:R-:W-:Y:S01]  /*1dd0*/  UMOV UR10, UR18 ;  /* 0x00000012000a7c82 */ /* 0x000fe20008000000 */
[----:B------:R1:W-:Y:S01]  /*1de0*/  UTMALDG.3D [UR16], [UR30], desc[UR26] ;  /* 0x00001a101e0075b4 */ /* 0x0003e20008011000 */
[----:B------:R-:W-:Y:S01]  /*1df0*/  UIADD3 UR24, UPT, UPT, UR24, 0x1, URZ ;  /* 0x0000000118187890 */ /* 0x000fe2000fffe0ff */
[----:B------:R-:W-:-:S03]  /*1e00*/  UMOV UR25, UR6 ;  /* 0x0000000600197c82 */ /* 0x000fc60008000000 */
[----:B------:R-:W-:Y:S01]  /*1e10*/  UISETP.NE.AND UP0, UPT, UR24, UR21, UPT ;  /* 0x000000151800728c */ /* 0x000fe2000bf05270 */
[----:B------:R1:W-:Y:S08]  /*1e20*/  UTMALDG.3D [UR8], [UR28], desc[UR26] ;  /* 0x00001a081c0075b4 */ /* 0x0003f00008011000 */
[----:B------:R-:W-:Y:S05]  /*1e30*/  BRA.U UP0, `(.L_x_32) ;  /* 0xfffffffd005c7547 */ /* 0x000fea000b83ffff */
.L_x_27:
[C---:B-1----:R-:W-:Y:S01]  /*1e40*/  LEA R2, R14.reuse, UR4, 0x3 ;  /* 0x000000040e027c11 */ /* 0x042fe2000f8e18ff */
[----:B------:R-:W-:Y:S01]  /*1e50*/  NOP ;  /* 0x0000000000007918 */ /* 0x000fe20000000000 */
[----:B--2---:R-:W-:Y:S02]  /*1e60*/  SHF.L.U32 R3, R13, 0x1f, RZ ;  /* 0x0000001f0d037819 */ /* 0x004fe400000006ff */
[----:B------:R-:W-:Y:S02]  /*1e70*/  LEA R4, R14, UR4, 0x4 ;  /* 0x000000040e047c11 */ /* 0x000fe4000f8e20ff */
[----:B------:R-:W1:Y:S02]  /*1e80*/  SYNCS.PHASECHK.TRANS64.TRYWAIT P0, [R2+URZ+0x140], R3 ;  /* 0x00014003020075a7 */ /* 0x000e6400080011ff */
[----:B-1----:R-:W-:Y:S05]  /*1e90*/  @!P0 BRA `(.L_x_33) ;  /* 0x0000004800488947 */ /* 0x002fea0003800000 */
.L_x_113:
[----:B------:R-:W2:Y:S01]  /*1ea0*/  LDS.128 R4, [R4+0x1d0] ;  /* 0x0001d00004047984 */ /* 0x000ea20000000c00 */
[----:B---3--:R-:W-:Y:S01]  /*1eb0*/  ISETP.GE.AND P0, PT, R26, 0x1, PT ;  /* 0x000000011a00780c */ /* 0x008fe20003f06270 */
[----:B-1----:R-:W-:Y:S01]  /*1ec0*/  VIADD R2, R2, 0x150 ;  /* 0x0000015002027836 */ /* 0x002fe20000000000 */
[----:B------:R-:W-:Y:S01]  /*1ed0*/  @!PT LDS RZ, [RZ] ;  /* 0x00000000fffff984 */ /* 0x000fe20000000800 */
[----:B------:R-:W-:Y:S01]  /*1ee0*/  @!PT LDS RZ, [RZ] ;  /* 0x00000000fffff984 */ /* 0x000fe20000000800 */
[----:B------:R-:W-:Y:S01]  /*1ef0*/  @!PT LDS RZ, [RZ] ;  /* 0x00000000fffff984 */ /* 0x000fe20000000800 */
[----:B------:R-:W-:Y:S01]  /*1f00*/  @!PT LDS RZ, [RZ] ;  /* 0x00000000fffff984 */ /* 0x000fe20000000800 */
[----:B------:R1:W-:Y:S06]  /*1f10*/  MEMBAR.ALL.CTA ;  /* 0x0000000000007992 */ /* 0x0003ec0000008000 */
[----:B-1----:R-:W1:Y:S01]  /*1f20*/  FENCE.VIEW.ASYNC.S ;  /* 0x00000000000073c6 */ /* 0x002e620000000000 */
[----:B------:R-:W-:-:S04]  /*1f30*/  PRMT R2, RZ, 0x654, R2 ;  /* 0x00000654ff027816 */ /* 0x000fc80000000002 */
[----:B-1----:R1:W-:Y:S01]  /*1f40*/  SYNCS.ARRIVE.TRANS64.RED.A1T0 RZ, [R2+URZ], RZ ;  /* 0x000000ff02ff79a7 */ /* 0x0023e200081004ff */
[----:B--2---:R-:W-:-:S13]  /*1f50*/  LOP3.LUT P2, RZ, R6, 0x1, RZ, 0xc0, !PT ;  /* 0x0000000106ff7812 */ /* 0x004fda000784c0ff */
[----:B------:R-:W-:Y:S01]  /*1f60*/  @P2 SHF.R.U32.HI R3, RZ, 0x10, R5 ;  /* 0x00000010ff032819 */ /* 0x000fe20000011605 */
[----:B------:R-:W-:Y:S01]  /*1f70*/  VOTEU.ANY UP0, P2 ;  /* 0x0000000000ff7886 */ /* 0x000fe20001000100 */
[----:B------:R-:W-:Y:S02]  /*1f80*/  @P2 MOV R10, R4 ;  /* 0x00000004000a2202 */ /* 0x000fe40000000f00 */
[----:B------:R-:W-:Y:S02]  /*1f90*/  @P2 R2UR.BROADCAST UR8, R3 ;  /* 0x00000000030822ca */ /* 0x000fe400008e0000 */
[----:B------:R-:W-:-:S11]  /*1fa0*/  @P2 LOP3.LUT R9, R5, 0xffff, RZ, 0xc0, !PT ;  /* 0x0000ffff05092812 */ /* 0x000fd600078ec0ff */
[----:B------:R-:W-:Y:S01]  /*1fb0*/  @UP0 UMOV UR36, UR8 ;  /* 0x0000000800240c82 */ /* 0x000fe20008000000 */
[----:B-1----:R-:W-:Y:S05]  /*1fc0*/  @!P0 BRA `(.L_x_34) ;  /* 0x0000000000b88947 */ /* 0x002fea0003800000 */
[----:B------:R-:W4:Y:S01]  /*1fd0*/  LDC.64 R4, c[0x0][0xb18] ;  /* 0x0002c600ff047b82 */ /* 0x000f220000000a00 */
[----:B------:R-:W-:-:S07]  /*1fe0*/  ISETP.NE.AND P3, PT, R26, 0x1, PT ;  /* 0x000000011a00780c */ /* 0x000fce0003f65270 */
[----:B------:R-:W1:Y:S08]  /*1ff0*/  LDC.64 R6, c[0x0][0xb10] ;  /* 0x0002c400ff067b82 */ /* 0x000e700000000a00 */
[----:B------:R-:W2:Y:S08]  /*2000*/  LDC R16, c[0x0][0xb20] ;  /* 0x0002c800ff107b82 */ /* 0x000eb00000000800 */
[----:B------:R-:W3:Y:S01]  /*2010*/  LDC R17, c[0x0][0xb0c] ;  /* 0x0002c300ff117b82 */ /* 0x000ee20000000800 */
[----:B----4-:R-:W-:Y:S01]  /*2020*/  IMAD.HI.U32 R19, R0, R5, RZ ;  /* 0x0000000500137227 */ /* 0x010fe200078e00ff */
[----:B------:R-:W-:-:S03]  /*2030*/  ISETP.NE.AND P0, PT, R4, 0x1, PT ;  /* 0x000000010400780c */ /* 0x000fc60003f05270 */
[----:B------:R-:W-:-:S03]  /*2040*/  IMAD.HI.U32 R5, R9, R5, RZ ;  /* 0x0000000509057227 */ /* 0x000fc600078e00ff */
[----:B------:R-:W4:Y:S01]  /*2050*/  LDC.64 R2, c[0x0][0xb28] ;  /* 0x0002ca00ff027b82 */ /* 0x000f220000000a00 */
[----:B-1----:R-:W-:-:S04]  /*2060*/  IMAD.HI.U32 R20, R8, R6, RZ ;  /* 0x0000000608147227 */ /* 0x002fc800078e00ff */
[----:B------:R-:W-:Y:S01]  /*2070*/  IMAD.HI.U32 R21, R10, R6, RZ ;  /* 0x000000060a157227 */ /* 0x000fe200078e00ff */
[----:B------:R-:W-:Y:S02]  /*2080*/  SHF.R.U32.HI R20, RZ, R7, R20 ;  /* 0x00000007ff147219 */ /* 0x000fe40000011614 */
[-C--:B--2---:R-:W-:Y:S02]  /*2090*/  SHF.R.U32.HI R19, RZ, R16.reuse, R19 ;  /* 0x00000010ff137219 */ /* 0x084fe40000011613 */
[----:B------:R-:W-:Y:S02]  /*20a0*/  SHF.R.U32.HI R5, RZ, R16, R5 ;  /* 0x00000010ff057219 */ /* 0x000fe40000011605 */
[----:B------:R-:W-:Y:S02]  /*20b0*/  SEL R19, R0, R19, !P0 ;  /* 0x0000001300137207 */ /* 0x000fe40004000000 */
[----:B------:R-:W-:Y:S02]  /*20c0*/  SHF.R.U32.HI R21, RZ, R7, R21 ;  /* 0x00000007ff157219 */ /* 0x000fe40000011615 */
[----:B---3--:R-:W-:-:S02]  /*20d0*/  ISETP.NE.AND P1, PT, R17, 0x1, PT ;  /* 0x000000011100780c */ /* 0x008fc40003f25270 */
[----:B------:R-:W-:Y:S02]  /*20e0*/  SEL R5, R9, R5, !P0 ;  /* 0x0000000509057207 */ /* 0x000fe40004000000 */
[----:B------:R-:W-:Y:S02]  /*20f0*/  SEL R20, R8, R20, !P1 ;  /* 0x0000001408147207 */ /* 0x000fe40004800000 */
[----:B------:R-:W-:Y:S01]  /*2100*/  SEL R21, R10, R21, !P1 ;  /* 0x000000150a157207 */ /* 0x000fe20004800000 */
[----:B----4-:R-:W-:-:S04]  /*2110*/  IMAD.HI.U32 R18, R19, R2, RZ ;  /* 0x0000000213127227 */ /* 0x010fc800078e00ff */
        /* <DEDUP_REMOVED lines=10> */
[----:B------:R-:W-:-:S04]  /*21c0*/  @!P0 IMAD.HI.U32 R7, R21, R2, RZ ;  /* 0x0000000215078227 */ /* 0x000fc800078e00ff */
[----:B------:R-:W-:Y:S01]  /*21d0*/  IMAD.MOV R2, RZ, RZ, -R6 ;  /* 0x000000ffff027224 */ /* 0x000fe200078e0a06 */
[----:B------:R-:W-:Y:S02]  /*21e0*/  @!P0 SHF.R.U32.HI R3, RZ, R3, R7 ;  /* 0x00000003ff038219 */ /* 0x000fe40000011607 */
[----:B------:R-:W-:Y:S01]  /*21f0*/  IADD3 R7, PT, PT, -R5, RZ, RZ ;  /* 0x000000ff05077210 */ /* 0x000fe20007ffe1ff */
[----:B------:R-:W-:Y:S01]  /*2200*/  IMAD R2, R26, R2, R5 ;  /* 0x000000021a027224 */ /* 0x000fe200078e0205 */
        /* <DEDUP_REMOVED lines=10> */
.L_x_34:
[----:B------:R-:W1:Y:S02]  /*22b0*/  LDCU UR8, c[0x0][0xb30] ;  /* 0x00016600ff0877ac */ /* 0x000e640008000800 */
[----:B-1----:R-:W-:-:S09]  /*22c0*/  UISETP.NE.AND UP0, UPT, UR8, 0x1, UPT ;  /* 0x000000010800788c */ /* 0x002fd2000bf05270 */
[----:B------:R-:W-:Y:S05]  /*22d0*/  BRA.U UP0, `(.L_x_35) ;  /* 0x0000000100407547 */ /* 0x000fea000b800000 */
[----:B------:R-:W1:Y:S08]  /*22e0*/  LDC.64 R4, c[0x0][0xb10] ;  /* 0x0002c400ff047b82 */ /* 0x000e700000000a00 */
[----:B------:R-:W2:Y:S08]  /*22f0*/  LDC.64 R2, c[0x0][0xb18] ;  /* 0x0002c600ff027b82 */ /* 0x000eb00000000a00 */
[----:B------:R-:W3:Y:S08]  /*2300*/  LDC R6, c[0x0][0xb20] ;  /* 0x0002c800ff067b82 */ /* 0x000ef00000000800 */
[----:B------:R-:W4:Y:S01]  /*2310*/  LDC R7, c[0x0][0xb0c] ;  /* 0x0002c300ff077b82 */ /* 0x000f220000000800 */
[----:B-1----:R-:W-:-:S05]  /*2320*/  IMAD.HI.U32 R4, R10, R4, RZ ;  /* 0x000000040a047227 */ /* 0x002fca00078e00ff */
[----:B------:R-:W-:Y:S01]  /*2330*/  SHF.R.U32.HI R4, RZ, R5, R4 ;  /* 0x00000005ff047219 */ /* 0x000fe20000011604 */
[----:B--2---:R-:W-:Y:S01]  /*2340*/  IMAD.HI.U32 R3, R9, R3, RZ ;  /* 0x0000000309037227 */ /* 0x004fe200078e00ff */
[----:B------:R-:W-:-:S04]  /*2350*/  ISETP.NE.AND P0, PT, R2, 0x1, PT ;  /* 0x000000010200780c */ /* 0x000fc80003f05270 */
[----:B---3--:R-:W-:-:S04]  /*2360*/  SHF.R.U32.HI R3, RZ, R6, R3 ;  /* 0x00000006ff037219 */ /* 0x008fc80000011603 */
[----:B------:R-:W-:Y:S02]  /*2370*/  SEL R3, R9, R3, !P0 ;  /* 0x0000000309037207 */ /* 0x000fe40004000000 */
[----:B----4-:R-:W-:-:S04]  /*2380*/  ISETP.NE.AND P1, PT, R7, 0x1, PT ;  /* 0x000000010700780c */ /* 0x010fc80003f25270 */
[----:B------:R-:W-:-:S05]  /*2390*/  SEL R4, R10, R4, !P1 ;  /* 0x000000040a047207 */ /* 0x000fca0004800000 */
[----:B------:R-:W-:Y:S02]  /*23a0*/  IMAD.IADD R5, R3, 0x1, -R4 ;  /* 0x0000000103057824 */ /* 0x000fe400078e0a04 */
[----:B------:R-:W-:Y:S02]  /*23b0*/  IMAD.IADD R3, R4, 0x1, -R3 ;  /* 0x0000000104037824 */ /* 0x000fe400078e0a03 */
[----:B------:R-:W-:Y:S02]  /*23c0*/  IMAD R10, R5, R7, R10 ;  /* 0x00000007050a7224 */ /* 0x000fe400078e020a */
[----:B------:R-:W-:-:S07]  /*23d0*/  IMAD R9, R3, R2, R9 ;  /* 0x0000000203097224 */ /* 0x000fce00078e0209 */
.L_x_35:
[----:B------:R-:W-:Y:S01]  /*23e0*/  VIADD R14, R14, 0x1 ;  /* 0x000000010e0e7836 */ /* 0x000fe20000000000 */
[----:B------:R-:W-:Y:S01]  /*23f0*/  PLOP3.LUT P1, PT, PT, PT, PT, 0x80, 0x8 ;  /* 0x000000000008781c */ /* 0x000fe20003f2f070 */
[----:B------:R-:W-:Y:S02]  /*2400*/  IMAD.IADD R59, R10, 0x1, R57 ;  /* 0x000000010a3b7824 */ /* 0x000fe400078e0239 */
[----:B------:R-:W-:Y:S01]  /*2410*/  IMAD.IADD R58, R9, 0x1, R56 ;  /* 0x00000001093a7824 */ /* 0x000fe200078e0238 */
[----:B------:R-:W-:-:S04]  /*2420*/  ISETP.NE.AND P0, PT, R14, 0x2, PT ;  /* 0x000000020e00780c */ /* 0x000fc80003f05270 */
[----:B------:R-:W-:Y:S02]  /*2430*/  SEL R2, RZ, 0x1, P0 ;  /* 0x00000001ff027807 */ /* 0x000fe40000000000 */
[----:B------:R-:W-:Y:S02]  /*2440*/  SEL R14, R14, RZ, P0 ;  /* 0x000000ff0e0e7207 */ /* 0x000fe40000000000 */
[----:B------:R-:W-:Y:S01]  /*2450*/  LOP3.LUT R13, R13, R2, RZ, 0x3c, !PT ;  /* 0x000000020d0d7212 */ /* 0x000fe200078e3cff */
[----:B------:R-:W-:Y:S06]  /*2460*/  @P2 BRA `(.L_x_36) ;  /* 0xfffffff000982947 */ /* 0x000fec000383ffff */
[----:B------:R-:W-:Y:S01]  /*2470*/  UIADD3 UR4, UPT, UPT, UR4, 0x90, URZ ;  /* 0x0000009004047890 */ /* 0x000fe2000fffe0ff */
[----:B------:R-:W-:-:S03]  /*2480*/  SHF.L.U32 R2, R15, 0x1f, RZ ;  /* 0x0000001f0f027819 */ /* 0x000fc600000006ff */
[----:B------:R-:W-:-:S09]  /*2490*/  ULEA UR5, UR6, UR4, 0x3 ;  /* 0x0000000406057291 */ /* 0x000fd2000f8e18ff */
[----:B------:R-:W1:Y:S02]  /*24a0*/  SYNCS.PHASECHK.TRANS64.TRYWAIT P0, [UR5], R2 ;  /* 0x00000002ff0075a7 */ /* 0x000e640008001105 */
[----:B-1----:R-:W-:Y:S05]  /*24b0*/  @!P0 BRA `(.L_x_37) ;  /* 0x0000004000d48947 */ /* 0x002fea0003800000 */
.L_x_115:
[----:B------:R-:W-:-:S04]  /*24c0*/  UIADD3 UR6, UPT, UPT, UR6, 0x1, URZ ;  /* 0x0000000106067890 */ /* 0x000fc8000fffe0ff */
[----:B------:R-:W-:-:S04]  /*24d0*/  UISETP.NE.AND UP0, UPT, UR6, 0x12, UPT ;  /* 0x000000120600788c */ /* 0x000fc8000bf05270 */
[----:B------:R-:W-:Y:S02]  /*24e0*/  USEL UR7, URZ, 0x1, UP0 ;  /* 0x00000001ff077887 */ /* 0x000fe40008000000 */
[----:B------:R-:W-:-:S04]  /*24f0*/  USEL UR6, UR6, URZ, UP0 ;  /* 0x000000ff06067287 */ /* 0x000fc80008000000 */
[----:B------:R-:W-:Y:S01]  /*2500*/  ULEA UR5, UR6, UR4, 0x3 ;  /* 0x0000000406057291 */ /* 0x000fe2000f8e18ff */
[----:B-1----:R-:W-:-:S04]  /*2510*/  LOP3.LUT R2, R15, UR7, RZ, 0x3c, !PT ;  /* 0x000000070f027c12 */ /* 0x002fc8000f8e3cff */
[----:B------:R-:W-:-:S04]  /*2520*/  SHF.L.U32 R3, R2, 0x1f, RZ ;  /* 0x0000001f02037819 */ /* 0x000fc800000006ff */
[----:B------:R-:W1:Y:S02]  /*2530*/  SYNCS.PHASECHK.TRANS64.TRYWAIT P0, [UR5], R3 ;  /* 0x00000003ff0075a7 */ /* 0x000e640008001105 */
[----:B-1----:R-:W-:Y:S05]  /*2540*/  @!P0 BRA `(.L_x_38) ;  /* 0x0000004000c88947 */ /* 0x002fea0003800000 */
.L_x_117:
[----:B------:R-:W-:-:S04]  /*2550*/  UIADD3 UR6, UPT, UPT, UR6, 0x1, URZ ;  /* 0x0000000106067890 */ /* 0x000fc8000fffe0ff */
[----:B------:R-:W-:-:S04]  /*2560*/  UISETP.NE.AND UP0, UPT, UR6, 0x12, UPT ;  /* 0x000000120600788c */ /* 0x000fc8000bf05270 */
[----:B------:R-:W-:Y:S02]  /*2570*/  USEL UR7, URZ, 0x1, UP0 ;  /* 0x00000001ff077887 */ /* 0x000fe40008000000 */
[----:B------:R-:W-:-:S04]  /*2580*/  USEL UR6, UR6, URZ, UP0 ;  /* 0x000000ff06067287 */ /* 0x000fc80008000000 */
[----:B------:R-:W-:Y:S01]  /*2590*/  ULEA UR5, UR6, UR4, 0x3 ;  /* 0x0000000406057291 */ /* 0x000fe2000f8e18ff */
[----:B------:R-:W-:-:S04]  /*25a0*/  LOP3.LUT R2, R2, UR7, RZ, 0x3c, !PT ;  /* 0x0000000702027c12 */ /* 0x000fc8000f8e3cff */
[----:B-1----:R-:W-:-:S04]  /*25b0*/  SHF.L.U32 R3, R2, 0x1f, RZ ;  /* 0x0000001f02037819 */ /* 0x002fc800000006ff */
[----:B------:R-:W1:Y:S02]  /*25c0*/  SYNCS.PHASECHK.TRANS64.TRYWAIT P0, [UR5], R3 ;  /* 0x00000003ff0075a7 */ /* 0x000e640008001105 */
[----:B-1----:R-:W-:Y:S05]  /*25d0*/  @!P0 BRA `(.L_x_39) ;  /* 0x0000004000bc8947 */ /* 0x002fea0003800000 */
.L_x_119:
        /* <DEDUP_REMOVED lines=9> */
.L_x_121:
        /* <DEDUP_REMOVED lines=9> */
.L_x_123:
        /* <DEDUP_REMOVED lines=9> */
.L_x_125:
        /* <DEDUP_REMOVED lines=9> */
.L_x_127:
        /* <DEDUP_REMOVED lines=9> */
.L_x_129:
        /* <DEDUP_REMOVED lines=9> */
.L_x_131:
        /* <DEDUP_REMOVED lines=9> */
.L_x_133:
        /* <DEDUP_REMOVED lines=9> */
.L_x_135:
        /* <DEDUP_REMOVED lines=9> */
.L_x_137:
        /* <DEDUP_REMOVED lines=9> */
.L_x_139:
        /* <DEDUP_REMOVED lines=9> */
.L_x_141:
        /* <DEDUP_REMOVED lines=9> */
.L_x_143:
        /* <DEDUP_REMOVED lines=9> */
.L_x_145:
        /* <DEDUP_REMOVED lines=9> */
.L_x_147:
[----:B------:R-:W-:-:S04]  /*2dc0*/  UIADD3 UR6, UPT, UPT, UR6, 0x1, URZ ;  /* 0x0000000106067890 */ /* 0x000fc8000fffe0ff */
[----:B------:R-:W-:-:S04]  /*2dd0*/  UISETP.NE.AND UP0, UPT, UR6, 0x12, UPT ;  /* 0x000000120600788c */ /* 0x000fc8000bf05270 */
[----:B------:R-:W-:Y:S02]  /*2de0*/  USEL UR5, URZ, 0x1, UP0 ;  /* 0x00000001ff057887 */ /* 0x000fe40008000000 */
[----:B------:R-:W-:-:S04]  /*2df0*/  USEL UR6, UR6, URZ, UP0 ;  /* 0x000000ff06067287 */ /* 0x000fc80008000000 */
[----:B------:R-:W-:Y:S01]  /*2e00*/  ULEA UR6, UR6, UR4, 0x3 ;  /* 0x0000000406067291 */ /* 0x000fe2000f8e18ff */
[----:B------:R-:W-:-:S04]  /*2e10*/  LOP3.LUT R2, R2, UR5, RZ, 0x3c, !PT ;  /* 0x0000000502027c12 */ /* 0x000fc8000f8e3cff */
[----:B------:R-:W-:Y:S01]  /*2e20*/  SHF.L.U32 R2, R2, 0x1f, RZ ;  /* 0x0000001f02027819 */ /* 0x000fe200000006ff */
[----:B-1--4-:R-:W-:-:S07]  /*2e30*/  IMAD.U32 R0, RZ, RZ, UR6 ;  /* 0x00000006ff007e24 */ /* 0x012fce000f8e00ff */
.L_x_54:
[----:B-1----:R1:W2:Y:S02]  /*2e40*/  SYNCS.PHASECHK.TRANS64.TRYWAIT P0, [R0+URZ], R2 ;  /* 0x00000002000075a7 */ /* 0x0022a400080011ff */
[----:B--2---:R-:W-:Y:S05]  /*2e50*/  @!P0 NANOSLEEP.SYNCS 0x989680 ;  /* 0x009896800000895d */ /* 0x004fea0003900000 */
[----:B------:R-:W2:Y:S02]  /*2e60*/  @!P0 SYNCS.PHASECHK.TRANS64 P0, [R0+URZ], R2 ;  /* 0x00000002000085a7 */ /* 0x000ea400080010ff */
[----:B--2---:R-:W-:Y:S05]  /*2e70*/  @P0 EXIT ;  /* 0x000000000000094d */ /* 0x004fea0003800000 */
[----:B------:R-:W-:Y:S05]  /*2e80*/  BRA `(.L_x_54) ;  /* 0xfffffffc00ec7947 */ /* 0x000fea000383ffff */
.L_x_18:
[----:B------:R-:W-:-:S04]  /*2e90*/  UISETP.NE.AND UP1, UPT, UR37, URZ, UPT ;  /* 0x000000ff2500728c */ /* 0x000fc8000bf25270 */
[----:B------:R-:W-:-:S09]  /*2ea0*/  UISETP.NE.OR UP1, UPT, UR8, 0x1, UP1 ;  /* 0x000000010800788c */ /* 0x000fd20008f25670 */
[----:B------:R-:W-:Y:S05]  /*2eb0*/  BRA.U UP1, `(.L_x_55) ;  /* 0x0000000501487547 */ /* 0x000fea000b800000 */
[----:B------:R-:W-:Y:S01]  /*2ec0*/  ISETP.NE.AND P2, PT, R2, RZ, PT ;  /* 0x000000ff0200720c */ /* 0x000fe20003f45270 */
[----:B------:R-:W-:Y:S01]  /*2ed0*/  IMAD.MOV.U32 R12, RZ, RZ, 0x1 ;  /* 0x00000001ff0c7424 */ /* 0x000fe200078e00ff */
[----:B------:R-:W-:Y:S02]  /*2ee0*/  CS2R R10, SRZ ;  /* 0x00000000000a7805 */ /* 0x000fe4000001ff00 */
[----:B------:R-:W-:Y:S01]  /*2ef0*/  CS2R R8, SRZ ;  /* 0x0000000000087805 */ /* 0x000fe2000001ff00 */
[----:B------:R-:W-:Y:S01]  /*2f00*/  UMOV UR4, 0x400 ;  /* 0x0000040000047882 */ /* 0x000fe20000000000 */
[----:B------:R-:W-:Y:S01]  /*2f10*/  UMOV UR6, URZ ;  /* 0x000000ff00067c82 */ /* 0x000fe20008000000 */
[----:B------:R-:W-:-:S12]  /*2f20*/  ULEA UR37, UR37, UR4, 0x18 ;  /* 0x0000000425257291 */ /* 0x000fd8000f8ec0ff */
.L_x_59:
[----:B------:R-:W-:Y:S02]  /*2f30*/  LEA R0, R8, UR37, 0x3 ;  /* 0x0000002508007c11 */ /* 0x000fe4000f8e18ff */
[----:B------:R-:W-:-:S03]  /*2f40*/  SHF.L.U32 R4, R9, 0x1f, RZ ;  /* 0x0000001f09047819 */ /* 0x000fc600000006ff */
[----:B------:R-:W-:Y:S01]  /*2f50*/  VIADD R5, R0, 0x1b0 ;  /* 0x000001b000057836 */ /* 0x000fe20000000000 */
[----:B------:R-:W1:Y:S02]  /*2f60*/  SYNCS.PHASECHK.TRANS64.TRYWAIT P0, [R0+URZ+0x1a0], R4 ;  /* 0x0001a004000075a7 */ /* 0x000e6400080011ff */
[----:B-1----:R-:W-:Y:S05]  /*2f70*/  @!P0 BRA `(.L_x_56) ;  /* 0x0000003c00bc8947 */ /* 0x002fea0003800000 */
.L_x_148:
[----:B------:R-:W-:Y:S01]  /*2f80*/  ULEA UR5, UR6, UR37, 0x3 ;  /* 0x0000002506057291 */ /* 0x000fe2000f8e18ff */
[----:B-1----:R-:W-:Y:S01]  /*2f90*/  PRMT R0, RZ, 0x654, R5 ;  /* 0x00000654ff007816 */ /* 0x002fe20000000005 */
[----:B------:R-:W-:Y:S01]  /*2fa0*/  @!P2 IMAD.MOV.U32 R4, RZ, RZ, 0x10 ;  /* 0x00000010ff04a424 */ /* 0x000fe200078e00ff */
[----:B------:R-:W-:Y:S01]  /*2fb0*/  SHF.L.U32 R5, R12, 0x1f, RZ ;  /* 0x0000001f0c057819 */ /* 0x000fe200000006ff */
[----:B------:R-:W-:Y:S01]  /*2fc0*/  UIADD3 UR4, UPT, UPT, UR5, 0x140, URZ ;  /* 0x0000014005047890 */ /* 0x000fe2000fffe0ff */
[----:B------:R1:W-:Y:S05]  /*2fd0*/  SYNCS.ARRIVE.TRANS64.RED.A1T0 RZ, [R0+URZ], RZ ;  /* 0x000000ff00ff79a7 */ /* 0x0003ea00081004ff */
[----:B------:R-:W-:Y:S01]  /*2fe0*/  IMAD.U32 R6, RZ, RZ, UR4 ;  /* 0x00000004ff067e24 */ /* 0x000fe2000f8e00ff */
[----:B------:R-:W2:Y:S04]  /*2ff0*/  SYNCS.PHASECHK.TRANS64.TRYWAIT P0, [UR5+0x150], R5 ;  /* 0x00015005ff0075a7 */ /* 0x000ea80008001105 */
[----:B------:R-:W-:Y:S01]  /*3000*/  PRMT R6, R2, 0x654, R6 ;  /* 0x0000065402067816 */ /* 0x000fe20000000006 */
[----:B-12---:R-:W-:Y:S06]  /*3010*/  @!P0 BRA `(.L_x_57) ;  /* 0x0000003c00a88947 */ /* 0x006fec0003800000 */
.L_x_150:
[----:B------:R-:W-:Y:S01]  /*3020*/  ULEA UR4, UR6, UR37, 0x4 ;  /* 0x0000002506047291 */ /* 0x000fe2000f8e20ff */
[----:B------:R-:W-:Y:S01]  /*3030*/  SEL R3, R6, R3, !P2 ;  /* 0x0000000306037207 */ /* 0x000fe20005000000 */
[----:B------:R-:W-:Y:S01]  /*3040*/  UIADD3 UR5, UPT, UPT, UR5, 0x140, URZ ;  /* 0x0000014005057890 */ /* 0x000fe2000fffe0ff */
[----:B-1----:R-:W-:Y:S01]  /*3050*/  LEA R0, R11, UR37, 0x3 ;  /* 0x000000250b007c11 */ /* 0x002fe2000f8e18ff */
[----:B------:R-:W-:Y:S01]  /*3060*/  UIADD3 UR4, UPT, UPT, UR4, 0x1d0, URZ ;  /* 0x000001d004047890 */ /* 0x000fe2000fffe0ff */
[----:B------:R1:W-:Y:S01]  /*3070*/  @!P2 SYNCS.ARRIVE.TRANS64.RED RZ, [R3+URZ], R4 ;  /* 0x0000000403ffa9a7 */ /* 0x0003e200080004ff */
[----:B------:R-:W-:Y:S01]  /*3080*/  UIADD3 UR6, UPT, UPT, UR6, 0x1, URZ ;  /* 0x0000000106067890 */ /* 0x000fe2000fffe0ff */
[----:B------:R-:W-:-:S03]  /*3090*/  VIADD R8, R8, 0x1 ;  /* 0x0000000108087836 */ /* 0x000fc60000000000 */
[----:B------:R-:W-:Y:S02]  /*30a0*/  UISETP.NE.AND UP0, UPT, UR6, 0x2, UPT ;  /* 0x000000020600788c */ /* 0x000fe4000bf05270 */
[----:B------:R-:W-:Y:S01]  /*30b0*/  ISETP.NE.AND P0, PT, R8, 0x2, PT ;  /* 0x000000020800780c */ /* 0x000fe20003f05270 */
[----:B------:R-:W-:Y:S06]  /*30c0*/  UGETNEXTWORKID.BROADCAST [UR4], [UR5] ;  /* 0x00000000040073ca */ /* 0x000fec0008000100 */
[----:B------:R-:W-:Y:S02]  /*30d0*/  USEL UR4, URZ, 0x1, UP0 ;  /* 0x00000001ff047887 */ /* 0x000fe40008000000 */
[----:B------:R-:W-:-:S04]  /*30e0*/  USEL UR6, UR6, URZ, UP0 ;  /* 0x000000ff06067287 */ /* 0x000fc80008000000 */
[----:B------:R-:W-:Y:S02]  /*30f0*/  LOP3.LUT R12, R12, UR4, RZ, 0x3c, !PT ;  /* 0x000000040c0c7c12 */ /* 0x000fe4000f8e3cff */
[----:B-1----:R-:W-:-:S04]  /*3100*/  SHF.L.U32 R4, R10, 0x1f, RZ ;  /* 0x0000001f0a047819 */ /* 0x002fc800000006ff */
[----:B------:R-:W1:Y:S02]  /*3110*/  SYNCS.PHASECHK.TRANS64.TRYWAIT P1, [R0+URZ+0x140], R4 ;  /* 0x00014004000075a7 */ /* 0x000e6400080211ff */
[----:B-1----:R-:W-:Y:S05]  /*3120*/  @!P1 BRA `(.L_x_58) ;  /* 0x0000003c007c9947 */ /* 0x002fea0003800000 */
.L_x_151:
[C---:B-1----:R-:W-:Y:S01]  /*3130*/  LEA R4, R11.reuse, UR37, 0x4 ;  /* 0x000000250b047c11 */ /* 0x042fe2000f8e20ff */
[----:B------:R-:W-:Y:S01]  /*3140*/  VIADD R0, R0, 0x150 ;  /* 0x0000015000007836 */ /* 0x000fe20000000000 */
[----:B------:R-:W-:Y:S01]  /*3150*/  SEL R8, R8, RZ, P0 ;  /* 0x000000ff08087207 */ /* 0x000fe20000000000 */
[----:B------:R-:W-:-:S03]  /*3160*/  VIADD R11, R11, 0x1 ;  /* 0x000000010b0b7836 */ /* 0x000fc60000000000 */
[----:B------:R-:W1:Y:S01]  /*3170*/  LDS.128 R4, [R4+0x1d0] ;  /* 0x0001d00004047984 */ /* 0x000e620000000c00 */
[----:B------:R-:W-:Y:S02]  /*3180*/  PRMT R0, RZ, 0x654, R0 ;  /* 0x00000654ff007816 */ /* 0x000fe40000000000 */
[C---:B------:R-:W-:Y:S01]  /*3190*/  ISETP.NE.AND P1, PT, R11.reuse, 0x2, PT ;  /* 0x000000020b00780c */ /* 0x040fe20003f25270 */
[----:B------:R-:W-:Y:S01]  /*31a0*/  @!PT LDS RZ, [RZ] ;  /* 0x00000000fffff984 */ /* 0x000fe20000000800 */
[----:B------:R-:W-:Y:S01]  /*31b0*/  @!PT LDS RZ, [RZ] ;  /* 0x00000000fffff984 */ /* 0x000fe20000000800 */
[----:B------:R-:W-:Y:S01]  /*31c0*/  @!PT LDS RZ, [RZ] ;  /* 0x00000000fffff984 */ /* 0x000fe20000000800 */
[----:B------:R-:W-:Y:S01]  /*31d0*/  @!PT LDS RZ, [RZ] ;  /* 0x00000000fffff984 */ /* 0x000fe20000000800 */
[----:B------:R2:W-:Y:S06]  /*31e0*/  MEMBAR.ALL.CTA ;  /* 0x0000000000007992 */ /* 0x0005ec0000008000 */
[----:B--2---:R-:W2:Y:S01]  /*31f0*/  FENCE.VIEW.ASYNC.S ;  /* 0x00000000000073c6 */ /* 0x004ea20000000000 */
[----:B------:R-:W-:Y:S01]  /*3200*/  SEL R11, R11, RZ, P1 ;  /* 0x000000ff0b0b7207 */ /* 0x000fe20000800000 */
[----:B--2---:R2:W-:Y:S01]  /*3210*/  SYNCS.ARRIVE.TRANS64.RED.A1T0 RZ, [R0+URZ], RZ ;  /* 0x000000ff00ff79a7 */ /* 0x0045e200081004ff */
[----:B-1----:R-:W-:-:S02]  /*3220*/  LOP3.LUT P3, RZ, R6, 0x1, RZ, 0xc0, !PT ;  /* 0x0000000106ff7812 */ /* 0x002fc4000786c0ff */
[----:B------:R-:W-:-:S04]  /*3230*/  SEL R4, RZ, 0x1, P1 ;  /* 0x00000001ff047807 */ /* 0x000fc80000800000 */
[----:B------:R-:W-:Y:S02]  /*3240*/  LOP3.LUT R10, R10, R4, RZ, 0x3c, !PT ;  /* 0x000000040a0a7212 */ /* 0x000fe400078e3cff */
[----:B--2---:R-:W-:-:S04]  /*3250*/  SEL R0, RZ, 0x1, P0 ;  /* 0x00000001ff007807 */ /* 0x004fc80000000000 */
[----:B------:R-:W-:Y:S01]  /*3260*/  LOP3.LUT R9, R9, R0, RZ, 0x3c, !PT ;  /* 0x0000000009097212 */ /* 0x000fe200078e3cff */
[----:B------:R-:W-:Y:S06]  /*3270*/  @P3 BRA `(.L_x_59) ;  /* 0xfffffffc002c3947 */ /* 0x000fec000383ffff */
[----:B------:R-:W-:Y:S01]  /*3280*/  ULEA UR5, UR6, UR37, 0x3 ;  /* 0x0000002506057291 */ /* 0x000fe2000f8e18ff */
[----:B------:R-:W-:-:S08]  /*3290*/  SHF.L.U32 R2, R12, 0x1f, RZ ;  /* 0x0000001f0c027819 */ /* 0x000fd000000006ff */
[----:B------:R-:W1:Y:S02]  /*32a0*/  SYNCS.PHASECHK.TRANS64 P0, [UR5+0x150], R2 ;  /* 0x00015002ff0075a7 */ /* 0x000e640008001005 */
[----:B-1----:R-:W-:Y:S05]  /*32b0*/  @P0 BRA `(.L_x_60) ;  /* 0x0000000000080947 */ /* 0x002fea0003800000 */
[----:B------:R-:W1:Y:S02]  /*32c0*/  SYNCS.PHASECHK.TRANS64.TRYWAIT P0, [UR5+0x150], R2 ;  /* 0x00015002ff0075a7 */ /* 0x000e640008001105 */
[----:B-1----:R-:W-:Y:S05]  /*32d0*/  @!P0 BRA `(.L_x_61) ;  /* 0x0000003c00248947 */ /* 0x002fea0003800000 */
.L_x_60:
[----:B------:R-:W-:-:S04]  /*32e0*/  UIADD3 UR4, UPT, UPT, UR6, 0x1, URZ ;  /* 0x0000000106047890 */ /* 0x000fc8000fffe0ff */
[----:B------:R-:W-:-:S04]  /*32f0*/  UISETP.NE.AND UP0, UPT, UR4, 0x2, UPT ;  /* 0x000000020400788c */ /* 0x000fc8000bf05270 */
[----:B------:R-:W-:Y:S02]  /*3300*/  USEL UR7, URZ, 0x1, UP0 ;  /* 0x00000001ff077887 */ /* 0x000fe40008000000 */
[----:B------:R-:W-:-:S04]  /*3310*/  USEL UR4, UR4, URZ, UP0 ;  /* 0x000000ff04047287 */ /* 0x000fc80008000000 */
[----:B------:R-:W-:Y:S01]  /*3320*/  ULEA UR4, UR4, UR37, 0x3 ;  /* 0x0000002504047291 */ /* 0x000fe2000f8e18ff */
[----:B-1----:R-:W-:-:S04]  /*3330*/  LOP3.LUT R2, R12, UR7, RZ, 0x3c, !PT ;  /* 0x000000070c027c12 */ /* 0x002fc8000f8e3cff */
[----:B------:R-:W-:-:S04]  /*3340*/  SHF.L.U32 R0, R2, 0x1f, RZ ;  /* 0x0000001f02007819 */ /* 0x000fc800000006ff */
[----:B------:R-:W1:Y:S02]  /*3350*/  SYNCS.PHASECHK.TRANS64 P0, [UR4+0x150], R0 ;  /* 0x00015000ff0075a7 */ /* 0x000e640008001004 */
[----:B-1----:R-:W-:Y:S05]  /*3360*/  @P0 EXIT ;  /* 0x000000000000094d */ /* 0x002fea0003800000 */
[----:B------:R-:W-:Y:S02]  /*3370*/  SHF.L.U32 R2, R2, 0x1f, RZ ;  /* 0x0000001f02027819 */ /* 0x000fe400000006ff */
[----:B------:R-:W-:-:S07]  /*3380*/  MOV R0, UR4 ;  /* 0x0000000400007c02 */ /* 0x000fce0008000f00 */
.L_x_62:
[----:B-1----:R1:W2:Y:S02]  /*3390*/  SYNCS.PHASECHK.TRANS64.TRYWAIT P0, [R0+URZ+0x150], R2 ;  /* 0x00015002000075a7 */ /* 0x0022a400080011ff */
[----:B--2---:R-:W-:Y:S05]  /*33a0*/  @!P0 NANOSLEEP.SYNCS 0x989680 ;  /* 0x009896800000895d */ /* 0x004fea0003900000 */
[----:B------:R-:W2:Y:S02]  /*33b0*/  @!P0 SYNCS.PHASECHK.TRANS64 P0, [R0+URZ+0x150], R2 ;  /* 0x00015002000085a7 */ /* 0x000ea400080010ff */
[----:B--2---:R-:W-:Y:S05]  /*33c0*/  @P0 EXIT ;  /* 0x000000000000094d */ /* 0x004fea0003800000 */
[----:B------:R-:W-:Y:S05]  /*33d0*/  BRA `(.L_x_62) ;  /* 0xfffffffc00ec7947 */ /* 0x000fea000383ffff */
.L_x_55:
[----:B------:R-:W-:-:S09]  /*33e0*/  UISETP.NE.AND UP1, UPT, UR8, URZ, UPT ;  /* 0x000000ff0800728c */ /* 0x000fd2000bf25270 */
[----:B------:R-:W-:Y:S05]  /*33f0*/  BRA.U UP1, `(.L_x_63) ;  /* 0x0000000d01cc7547 */ /* 0x000fea000b800000 */
[----:B------:R-:W-:Y:S01]  /*3400*/  UMOV UR4, 0x40 ;  /* 0x0000004000047882 */ /* 0x000fe20000000000 */
[----:B------:R-:W-:Y:S01]  /*3410*/  NOP ;  /* 0x0000000000007918 */ /* 0x000fe20000000000 */
[----:B------:R-:W-:Y:S01]  /*3420*/  ULEA UR4, UR37, UR4, 0x18 ;  /* 0x0000000425047291 */ /* 0x000fe2000f8ec0ff */
[----:B------:R-:W-:Y:S02]  /*3430*/  UMOV UR5, 0x400 ;  /* 0x0000040000057882 */ /* 0x000fe40000000000 */
[----:B------:R-:W-:-:S06]  /*3440*/  ULEA UR37, UR37, UR5, 0x18 ;  /* 0x0000000525257291 */ /* 0x000fcc000f8ec0ff */
[----:B------:R-:W1:Y:S02]  /*3450*/  LDS.U8 R0, [UR4+0x1c] ;  /* 0x00001c04ff007984 */ /* 0x000e640008000000 */
[----:B-1----:R-:W-:-:S13]  /*3460*/  ISETP.NE.AND P0, PT, R0, RZ, PT ;  /* 0x000000ff0000720c */ /* 0x002fda0003f05270 */
[----:B------:R-:W-:Y:S05]  /*3470*/  @P0 BRA `(.L_x_64) ;  /* 0x0000000000580947 */ /* 0x000fea0003800000 */
[----:B------:R-:W-:-:S13]  /*3480*/  ELECT P0, URZ, PT ;  /* 0x0000000000ff782f */ /* 0x000fda0003800000 */
[----:B------:R-:W-:Y:S05]  /*3490*/  @!P0 BRA `(.L_x_65) ;  /* 0x0000000000608947 */ /* 0x000fea0003800000 */
[----:B------:R-:W-:Y:S01]  /*34a0*/  UMOV UR5, 0x10 ;  /* 0x0000001000057882 */ /* 0x000fe20000000000 */
[----:B------:R-:W-:Y:S01]  /*34b0*/  HFMA2 R0, -RZ, RZ, 0, 5.9604644775390625e-08 ;  /* 0x00000001ff007431 */ /* 0x000fe200000001ff */
[----:B------:R-:W-:-:S03]  /*34c0*/  MOV R2, 0xffff ;  /* 0x0000ffff00027802 */ /* 0x000fc60000000f00 */
[----:B------:R-:W-:Y:S04]  /*34d0*/  DEPBAR.LE SB1, 0x36 ;  /* 0x00009d800000791a */ /* 0x000fe80000000000 */
[----:B------:R-:W1:Y:S02]  /*34e0*/  UTCATOMSWS.FIND_AND_SET.ALIGN UP0, UR5, UR5 ;  /* 0x00000005000575e3 */ /* 0x000e640008000800 */
[----:B-1----:R-:W-:Y:S01]  /*34f0*/  MOV R3, UR5 ;  /* 0x0000000500037c02 */ /* 0x002fe20008000f00 */
[----:B------:R-:W-:Y:S06]  /*3500*/  BRA.U UP0, `(.L_x_66) ;  /* 0x0000000100187547 */ /* 0x000fec000b800000 */
.L_x_67:
[----:B------:R-:W-:Y:S05]  /*3510*/  NANOSLEEP 0x64 ;  /* 0x000000640000795d */ /* 0x000fea0003800000 */
[----:B------:R-:W-:-:S05]  /*3520*/  UMOV UR5, 0x10 ;  /* 0x0000001000057882 */ /* 0x000fca0000000000 */
[----:B------:R-:W-:Y:S04]  /*3530*/  DEPBAR.LE SB1, 0x36 ;  /* 0x00009d800000791a */ /* 0x000fe80000000000 */
[----:B------:R-:W1:Y:S02]  /*3540*/  UTCATOMSWS.FIND_AND_SET.ALIGN UP0, UR5, UR5 ;  /* 0x00000005000575e3 */ /* 0x000e640008000800 */
[----:B-1----:R-:W-:Y:S01]  /*3550*/  MOV R3, UR5 ;  /* 0x0000000500037c02 */ /* 0x002fe20008000f00 */
[----:B------:R-:W-:Y:S05]  /*3560*/  BRA.U !UP0, `(.L_x_67) ;  /* 0xfffffffd08e87547 */ /* 0x000fea000b83ffff */
.L_x_66:
[-C--:B------:R-:W-:Y:S02]  /*3570*/  SHF.L.U32 R2, R2, R3.reuse, RZ ;  /* 0x0000000302027219 */ /* 0x080fe400000006ff */
[----:B------:R-:W-:Y:S01]  /*3580*/  SHF.L.U32 R0, R0, R3, RZ ;  /* 0x0000000300007219 */ /* 0x000fe200000006ff */
[----:B------:R-:W-:Y:S02]  /*3590*/  IMAD.SHL.U32 R3, R3, 0x20, RZ ;  /* 0x0000002003037824 */ /* 0x000fe400078e00ff */
[----:B------:R1:W-:Y:S04]  /*35a0*/  ATOMS.OR RZ, [UR4+0x14], R2 ;  /* 0x00001402ffff798c */ /* 0x0003e8000b000004 */
[----:B------:R1:W-:Y:S04]  /*35b0*/  ATOMS.OR RZ, [UR4+0x18], R0 ;  /* 0x00001800ffff798c */ /* 0x0003e8000b000004 */
[----:B------:R1:W-:Y:S01]  /*35c0*/  STS [UR37+0x1f0], R3 ;  /* 0x0001f003ff007988 */ /* 0x0003e20008000825 */
[----:B------:R-:W-:Y:S05]  /*35d0*/  BRA `(.L_x_65) ;  /* 0x0000000000107947 */ /* 0x000fea0003800000 */
.L_x_64:
[----:B------:R-:W-:Y:S02]  /*35e0*/  MOV R0, 0xffffffff ;  /* 0xffffffff00007802 */ /* 0x000fe40000000f00 */
[----:B------:R-:W-:-:S03]  /*35f0*/  MOV R2, 0x3620 ;  /* 0x0000362000027802 */ /* 0x000fc60000000f00 */
[----:B------:R1:W-:Y:S04]  /*3600*/  STS [UR37+0x1f0], R0 ;  /* 0x0001f000ff007988 */ /* 0x0003e80008000825 */
[----:B-1-3-5:R-:W-:Y:S05]  /*3610*/  CALL.REL.NOINC `($__internal_1_$__cuda_sm10x_tcgen05_guardrail_trap_phase_invalid_during_alloc) ;  /* 0x0000003c00a07944 */ /* 0x02afea0003c00000 */
.L_x_65:
[----:B------:R-:W-:Y:S05]  /*3620*/  WARPSYNC.ALL ;  /* 0x0000000000007948 */ /* 0x000fea0003800000 */
[----:B------:R-:W2:Y:S01]  /*3630*/  S2UR UR5, SR_CgaCtaId ;  /* 0x00000000000579c3 */ /* 0x000ea20000008800 */
[----:B------:R-:W-:Y:S01]  /*3640*/  UMOV UR4, 0x400 ;  /* 0x0000040000047882 */ /* 0x000fe20000000000 */
[----:B------:R-:W-:-:S06]  /*3650*/  NOP ;  /* 0x0000000000007918 */ /* 0x000fcc0000000000 */
[----:B------:R-:W-:Y:S06]  /*3660*/  BAR.ARV 0x6, 0xa0 ;  /* 0x0182800000007b1d */ /* 0x000fec0000002000 */
[----:B------:R-:W4:Y:S01]  /*3670*/  LDCU UR7, c[0x0][0x38c] ;  /* 0x00007180ff0777ac */ /* 0x000f220008000800 */
[----:B------:R-:W-:Y:S01]  /*3680*/  IMAD.MOV.U32 R11, RZ, RZ, 0x1 ;  /* 0x00000001ff0b7424 */ /* 0x000fe200078e00ff */
[----:B------:R-:W-:Y:S01]  /*3690*/  CS2R R8, SRZ ;  /* 0x0000000000087805 */ /* 0x000fe2000001ff00 */
[----:B------:R-:W-:Y:S01]  /*36a0*/  IMAD.MOV.U32 R10, RZ, RZ, RZ ;  /* 0x000000ffff0a7224 */ /* 0x000fe200078e00ff */
[----:B------:R-:W3:Y:S01]  /*36b0*/  LDCU UR6, c[0x0][0x38c] ;  /* 0x00007180ff0677ac */ /* 0x000ee20008000800 */
[----:B------:R-:W-:Y:S01]  /*36c0*/  UMOV UR15, URZ ;  /* 0x000000ff000f7c82 */ /* 0x000fe20008000000 */
[----:B------:R-:W-:Y:S01]  /*36d0*/  UMOV UR14, URZ ;  /* 0x000000ff000e7c82 */ /* 0x000fe20008000000 */
[----:B--2---:R-:W-:Y:S01]  /*36e0*/  ULEA UR5, UR5, UR4, 0x18 ;  /* 0x0000000405057291 */ /* 0x004fe2000f8ec0ff */
[----:B------:R-:W-:Y:S01]  /*36f0*/  UMOV UR24, 0x0 ;  /* 0x0000000000187882 */ /* 0x000fe20000000000 */
[----:B------:R-:W-:-:S02]  /*3700*/  UMOV UR25, 0x4080010 ;  /* 0x0408001000197882 */ /* 0x000fc40000000000 */
[----:B------:R-:W-:Y:S02]  /*3710*/  UIADD3 UR10, UPT, UPT, UR5, 0x1300, URZ ;  /* 0x00001300050a7890 */ /* 0x000fe4000fffe0ff */
[----:B------:R-:W-:Y:S02]  /*3720*/  UIADD3 UR11, UPT, UPT, UR5, 0x25300, URZ ;  /* 0x00025300050b7890 */ /* 0x000fe4000fffe0ff */
[----:B----4-:R-:W-:Y:S01]  /*3730*/  UIADD3 UR7, UPT, UPT, UR7, 0x7f, URZ ;  /* 0x0000007f07077890 */ /* 0x010fe2000fffe0ff */
[----:B-1----:R-:W1:Y:S01]  /*3740*/  LDS R0, [UR5+0x1f0] ;  /* 0x0001f005ff007984 */ /* 0x002e620008000800 */
[----:B------:R-:W-:Y:S02]  /*3750*/  USHF.R.U32.HI UR10, URZ, 0x4, UR10 ;  /* 0x00000004ff0a7899 */ /* 0x000fe4000801160a */
[----:B------:R-:W-:Y:S02]  /*3760*/  USHF.R.S32.HI UR4, URZ, 0x1f, UR7 ;  /* 0x0000001fff047899 */ /* 0x000fe40008011407 */
[----:B------:R-:W-:-:S02]  /*3770*/  USHF.R.U32.HI UR11, URZ, 0x4, UR11 ;  /* 0x00000004ff0b7899 */ /* 0x000fc4000801160b */
[----:B------:R-:W-:Y:S02]  /*3780*/  ULEA.HI UR4, UR4, UR7, URZ, 0x7 ;  /* 0x0000000704047291 */ /* 0x000fe4000f8f38ff */
[----:B------:R-:W-:Y:S02]  /*3790*/  ULOP3.LUT UR10, UR10, 0x3fff, URZ, 0xc0, !UPT ;  /* 0x00003fff0a0a7892 */ /* 0x000fe4000f8ec0ff */
[----:B------:R-:W-:Y:S02]  /*37a0*/  USHF.R.S32.HI UR4, URZ, 0x7, UR4 ;  /* 0x00000007ff047899 */ /* 0x000fe40008011404 */
[----:B------:R-:W-:Y:S02]  /*37b0*/  ULOP3.LUT UR11, UR11, 0x3fff, URZ, 0xc0, !UPT ;  /* 0x00003fff0b0b7892 */ /* 0x000fe4000f8ec0ff */
[----:B------:R-:W-:Y:S01]  /*37c0*/  UISETP.LT.AND UP0, UPT, UR4, 0x1, UPT ;  /* 0x000000010400788c */ /* 0x000fe2000bf01270 */
[----:B------:R-:W-:Y:S01]  /*37d0*/  UMOV UR22, 0x0 ;  /* 0x0000000000167882 */ /* 0x000fe20000000000 */
[----:B------:R-:W-:-:S02]  /*37e0*/  UMOV UR23, 0x4080010 ;  /* 0x0408001000177882 */ /* 0x000fc40000000000 */
[----:B------:R-:W-:Y:S02]  /*37f0*/  USEL UR9, UR4, 0x1, !UP0 ;  /* 0x0000000104097887 */ /* 0x000fe4000c000000 */
[----:B------:R-:W-:Y:S02]  /*3800*/  ULOP3.LUT UR10, UR10, 0x10000, URZ, 0xfc, !UPT ;  /* 0x000100000a0a7892 */ /* 0x000fe4000f8efcff */
[----:B------:R-:W-:Y:S02]  /*3810*/  ULOP3.LUT UR11, UR11, 0x10000, URZ, 0xfc, !UPT ;  /* 0x000100000b0b7892 */ /* 0x000fe4000f8efcff */
[----:B------:R-:W-:Y:S02]  /*3820*/  UIADD3 UR9, UPT, UPT, -UR9, URZ, URZ ;  /* 0x000000ff09097290 */ /* 0x000fe4000fffe1ff */
[----:B---3--:R-:W-:Y:S01]  /*3830*/  UISETP.GE.AND UP3, UPT, UR6, 0x1, UPT ;  /* 0x000000010600788c */ /* 0x008fe2000bf66270 */
[----:B------:R-:W-:Y:S01]  /*3840*/  UMOV UR20, 0x0 ;  /* 0x0000000000147882 */ /* 0x000fe20000000000 */
[----:B------:R-:W-:Y:S01]  /*3850*/  UMOV UR21, 0x4080010 ;  /* 0x0408001000157882 */ /* 0x000fe20000000000 */
[----:B------:R-:W-:Y:S01]  /*3860*/  UMOV UR18, 0x0 ;  /* 0x0000000000127882 */ /* 0x000fe20000000000 */
[----:B------:R-:W-:Y:S01]  /*3870*/  UMOV UR19, 0x4080010 ;  /* 0x0408001000137882 */ /* 0x000fe20000000000 */
[----:B-1----:R-:W-:-:S15]  /*3880*/  R2UR UR16, R0 ;  /* 0x00000000001072ca */ /* 0x002fde00000e0000 */
.L_x_74:
[----:B------:R-:W-:Y:S02]  /*3890*/  LEA R0, R10, UR5, 0x3 ;  /* 0x000000050a007c11 */ /* 0x000fe4000f8e18ff */
[----:B------:R-:W-:Y:S02]  /*38a0*/  SHF.L.U32 R2, R9, 0x1f, RZ ;  /* 0x0000001f09027819 */ /* 0x000fe400000006ff */
[----:B------:R-:W-:Y:S01]  /*38b0*/  PLOP3.LUT P0, PT, PT, PT, UP3, 0x80, 0x8 ;  /* 0x000000000008781c */ /* 0x000fe20003f0f038 */
[----:B------:R-:W-:Y:S01]  /*38c0*/  VIADD R3, R0, 0x150 ;  /* 0x0000015000037836 */ /* 0x000fe20000000000 */
[----:B-1----:R-:W1:Y:S02]  /*38d0*/  SYNCS.PHASECHK.TRANS64.TRYWAIT P1, [R0+URZ+0x140], R2 ;  /* 0x00014002000075a7 */ /* 0x002e6400080211ff */
[----:B-1-3--:R-:W-:Y:S09]  /*38e0*/  @!P1 BRA `(.L_x_68) ;  /* 0x0000003400b89947 */ /* 0x00aff20003800000 */
.L_x_153:
[----:B------:R-:W-:Y:S01]  /*38f0*/  LEA R4, R10, UR5, 0x4 ;  /* 0x000000050a047c11 */ /* 0x000fe2000f8e20ff */
[----:B------:R-:W-:Y:S01]  /*3900*/  @UP3 ULEA UR6, UR14, UR5, 0x3 ;  /* 0x000000050e063291 */ /* 0x000fe2000f8e18ff */
[----:B------:R-:W-:Y:S01]  /*3910*/  PLOP3.LUT P2, PT, PT, PT, PT, 0x80, 0x8 ;  /* 0x000000000008781c */ /* 0x000fe20003f4f070 */
[----:B------:R-:W-:Y:S01]  /*3920*/  ULEA UR7, UR15, UR5, 0x3 ;  /* 0x000000050f077291 */ /* 0x000fe2000f8e18ff */
[----:B------:R-:W-:Y:S02]  /*3930*/  PRMT R3, RZ, 0x654, R3 ;  /* 0x00000654ff037816 */ /* 0x000fe40000000003 */
[----:B------:R-:W2:Y:S01]  /*3940*/  LDS.128 R4, [R4+0x1d0] ;  /* 0x0001d00004047984 */ /* 0x000ea20000000c00 */
[----:B-1----:R-:W-:Y:S02]  /*3950*/  @P0 SHF.L.U32 R2, R8, 0x1f, RZ ;  /* 0x0000001f08020819 */ /* 0x002fe400000006ff */
[----:B------:R-:W-:Y:S01]  /*3960*/  SHF.L.U32 R0, R11, 0x1f, RZ ;  /* 0x0000001f0b007819 */ /* 0x000fe200000006ff */
[----:B------:R-:W-:Y:S01]  /*3970*/  @!PT LDS RZ, [RZ] ;  /* 0x00000000fffff984 */ /* 0x000fe20000000800 */
[----:B------:R-:W-:Y:S01]  /*3980*/  @!PT LDS RZ, [RZ] ;  /* 0x00000000fffff984 */ /* 0x000fe20000000800 */
[----:B------:R-:W-:Y:S01]  /*3990*/  @!PT LDS RZ, [RZ] ;  /* 0x00000000fffff984 */ /* 0x000fe20000000800 */
[----:B------:R-:W-:Y:S01]  /*39a0*/  @!PT LDS RZ, [RZ] ;  /* 0x00000000fffff984 */ /* 0x000fe20000000800 */
[----:B------:R1:W-:Y:S06]  /*39b0*/  MEMBAR.ALL.CTA ;  /* 0x0000000000007992 */ /* 0x0003ec0000008000 */
[----:B-1----:R-:W1:Y:S02]  /*39c0*/  FENCE.VIEW.ASYNC.S ;  /* 0x00000000000073c6 */ /* 0x002e640000000000 */
[----:B-1----:R1:W-:Y:S01]  /*39d0*/  SYNCS.ARRIVE.TRANS64.RED.A1T0 RZ, [R3+URZ], RZ ;  /* 0x000000ff03ff79a7 */ /* 0x0023e200081004ff */
[----:B------:R1:W3:Y:S01]  /*39e0*/  @P0 SYNCS.PHASECHK.TRANS64.TRYWAIT P2, [UR6], R2 ;  /* 0x00000002ff0005a7 */ /* 0x0002e20008041106 */
[----:B------:R-:W-:Y:S01]  /*39f0*/  ULEA.HI UR6, UR15, UR15, URZ, 0x1 ;  /* 0x0000000f0f067291 */ /* 0x000fe2000f8f08ff */
[----:B--2---:R-:W-:-:S03]  /*3a00*/  LOP3.LUT P1, RZ, R6, 0x1, RZ, 0xc0, !PT ;  /* 0x0000000106ff7812 */ /* 0x004fc6000782c0ff */
[----:B------:R-:W-:Y:S02]  /*3a10*/  USHF.L.U32 UR8, UR6, 0x4, URZ ;  /* 0x0000000406087899 */ /* 0x000fe400080006ff */
[----:B------:R-:W-:Y:S02]  /*3a20*/  ULOP3.LUT UR6, UR6, 0xffe, URZ, 0xc0, !UPT ;  /* 0x00000ffe06067892 */ /* 0x000fe4000f8ec0ff */
[----:B------:R-:W-:Y:S02]  /*3a30*/  ULOP3.LUT UR8, UR8, 0xffffffe0, URZ, 0xc0, !UPT ;  /* 0xffffffe008087892 */ /* 0x000fe4000f8ec0ff */
[----:B------:R-:W-:Y:S02]  /*3a40*/  UIADD3 UR6, UPT, UPT, -UR6, UR15, URZ ;  /* 0x0000000f06067290 */ /* 0x000fe4000fffe1ff */
[----:B------:R-:W-:Y:S01]  /*3a50*/  UIADD3 UR8, UPT, UPT, UR16, UR8, URZ ;  /* 0x0000000810087290 */ /* 0x000fe2000fffe0ff */
[----:B------:R-:W2:Y:S03]  /*3a60*/  SYNCS.PHASECHK.TRANS64.TRYWAIT P0, [UR7+0x180], R0 ;  /* 0x00018000ff0075a7 */ /* 0x000ea60008001107 */
[----:B------:R-:W-:Y:S01]  /*3a70*/  ULEA UR8, UR6, UR8, 0x14 ;  /* 0x0000000806087291 */ /* 0x000fe2000f8ea0ff */
[----:B-123--:R-:W-:Y:S11]  /*3a80*/  @!P0 BRA `(.L_x_69) ;  /* 0x0000003400648947 */ /* 0x00eff60003800000 */
.L_x_155:
[----:B------:R-:W-:Y:S01]  /*3a90*/  IADD3 R10, PT, PT, R10, 0x1, RZ ;  /* 0x000000010a0a7810 */ /* 0x000fe20007ffe0ff */
[----:B------:R-:W-:Y:S06]  /*3aa0*/  BRA.U !UP3, `(.L_x_70) ;  /* 0x000000010bc07547 */ /* 0x000fec000b800000 */
[----:B------:R-:W-:Y:S01]  /*3ab0*/  UPLOP3.LUT UP4, UPT, UPT, UPT, UPT, 0x40, 0x4 ;  /* 0x000000000004789c */ /* 0x000fe20003f8e870 */
[----:B------:R-:W-:Y:S01]  /*3ac0*/  UMOV UR13, UR9 ;  /* 0x00000009000d7c82 */ /* 0x000fe20008000000 */
[----:B------:R-:W-:Y:S01]  /*3ad0*/  UMOV UR12, UR4 ;  /* 0x00000004000c7c82 */ /* 0x000fe20008000000 */
[----:B------:R-:W-:-:S08]  /*3ae0*/  UMOV UR17, UR14 ;  /* 0x0000000e00117c82 */ /* 0x000fd00008000000 */
.L_x_73:
[----:B------:R-:W-:Y:S02]  /*3af0*/  UIADD3 UR13, UPT, UPT, UR13, 0x1, URZ ;  /* 0x000000010d0d7890 */ /* 0x000fe4000fffe0ff */
[----:B--2---:R-:W-:Y:S02]  /*3b00*/  ULEA UR6, UR17, UR5, 0x3 ;  /* 0x0000000511067291 */ /* 0x004fe4000f8e18ff */
[----:B------:R-:W-:Y:S01]  /*3b10*/  UISETP.NE.AND UP0, UPT, UR13, URZ, UPT ;  /* 0x000000ff0d00728c */ /* 0x000fe2000bf05270 */
[----:B---3--:R-:W-:Y:S10]  /*3b20*/  @P2 BRA `(.L_x_71) ;  /* 0x00000000000c2947 */ /* 0x008ff40003800000 */
[----:B-1----:R-:W-:Y:S04]  /*3b30*/  SHF.L.U32 R2, R8, 0x1f, RZ ;  /* 0x0000001f08027819 */ /* 0x002fe800000006ff */
[----:B------:R-:W1:Y:S02]  /*3b40*/  SYNCS.PHASECHK.TRANS64.TRYWAIT P0, [UR6], R2 ;  /* 0x00000002ff0075a7 */ /* 0x000e640008001106 */
[----:B-1----:R-:W-:Y:S05]  /*3b50*/  @!P0 BRA `(.L_x_72) ;  /* 0x0000003400488947 */ /* 0x002fea0003800000 */
.L_x_71:
[----:B------:R-:W-:Y:S01]  /*3b60*/  UISETP.NE.AND UP1, UPT, UR12, 0x1, UPT ;  /* 0x000000010c00788c */ /* 0x000fe2000bf25270 */
[----:B------:R-:W-:Y:S01]  /*3b70*/  PLOP3.LUT P2, PT, PT, PT, PT, 0x80, 0x8 ;  /* 0x000000000008781c */ /* 0x000fe20003f4f070 */
[----:B------:R-:W-:Y:S02]  /*3b80*/  UIADD3 UR14, UPT, UPT, UR17, 0x1, URZ ;  /* 0x00000001110e7890 */ /* 0x000fe4000fffe0ff */
[----:B------:R-:W-:Y:S02]  /*3b90*/  ULEA UR28, UR17, UR11, 0x8 ;  /* 0x0000000b111c7291 */ /* 0x000fe4000f8e40ff */
[----:B------:R-:W-:Y:S01]  /*3ba0*/  UISETP.NE.AND UP2, UPT, UR14, 0x12, UPT ;  /* 0x000000120e00788c */ /* 0x000fe2000bf45270 */
[----:B------:R-:W-:Y:S01]  /*3bb0*/  PLOP3.LUT P0, PT, PT, PT, UP1, 0x80, 0x8 ;  /* 0x000000000008781c */ /* 0x000fe20003f0f018 */
[----:B------:R-:W-:Y:S02]  /*3bc0*/  UIADD3 UR40, UPT, UPT, UR28, 0x2, URZ ;  /* 0x000000021c287890 */ /* 0x000fe4000fffe0ff */
[----:B------:R-:W-:Y:S02]  /*3bd0*/  USEL UR27, URZ, 0x1, UP2 ;  /* 0x00000001ff1b7887 */ /* 0x000fe40009000000 */
[----:B------:R-:W-:Y:S02]  /*3be0*/  USEL UR14, UR14, URZ, UP2 ;  /* 0x000000ff0e0e7287 */ /* 0x000fe40009000000 */
[----:B------:R-:W-:Y:S02]  /*3bf0*/  UIADD3 UR36, UPT, UPT, UR28, 0x4, URZ ;  /* 0x000000041c247890 */ /* 0x000fe4000fffe0ff */
[----:B------:R-:W-:Y:S01]  /*3c00*/  @UP1 ULEA UR26, UR14, UR5, 0x3 ;  /* 0x000000050e1a1291 */ /* 0x000fe2000f8e18ff */
[----:B------:R-:W-:Y:S01]  /*3c10*/  LOP3.LUT R8, R8, UR27, RZ, 0x3c, !PT ;  /* 0x0000001b08087c12 */ /* 0x000fe2000f8e3cff */
[----:B------:R-:W-:Y:S02]  /*3c20*/  UIADD3 UR32, UPT, UPT, UR28, 0x6, URZ ;  /* 0x000000061c207890 */ /* 0x000fe4000fffe0ff */
[----:B------:R-:W-:Y:S01]  /*3c30*/  UIADD3 UR6, UPT, UPT, UR6, 0x90, URZ ;  /* 0x0000009006067890 */ /* 0x000fe2000fffe0ff */
[----:B-1----:R-:W-:Y:S01]  /*3c40*/  @P0 SHF.L.U32 R0, R8, 0x1f, RZ ;  /* 0x0000001f08000819 */ /* 0x002fe200000006ff */
[----:B------:R-:W-:Y:S01]  /*3c50*/  UIADD3 UR12, UPT, UPT, UR12, -0x1, URZ ;  /* 0xffffffff0c0c7890 */ /* 0x000fe2000fffe0ff */
[----:B------:R-:W-:Y:S02]  /*3c60*/  UMOV UR29, 0x40004040 ;  /* 0x40004040001d7882 */ /* 0x000fe40000000000 */
[----:B------:R2:W3:Y:S01]  /*3c70*/  @P0 SYNCS.PHASECHK.TRANS64.TRYWAIT P2, [UR26], R0 ;  /* 0x00000000ff0005a7 */ /* 0x0004e2000804111a */
[----:B------:R-:W-:Y:S01]  /*3c80*/  ULEA UR26, UR17, UR10, 0x9 ;  /* 0x0000000a111a7291 */ /* 0x000fe2000f8e48ff */
[----:B------:R-:W-:Y:S01]  /*3c90*/  UMOV UR27, 0x40004040 ;  /* 0x40004040001b7882 */ /* 0x000fe20000000000 */
[----:B------:R-:W-:Y:S02]  /*3ca0*/  UMOV UR41, 0x40004040 ;  /* 0x4000404000297882 */ /* 0x000fe40000000000 */
[----:B------:R-:W-:Y:S02]  /*3cb0*/  UIADD3 UR38, UPT, UPT, UR26, 0x2, URZ ;  /* 0x000000021a267890 */ /* 0x000fe4000fffe0ff */
[----:B------:R-:W-:Y:S02]  /*3cc0*/  UIADD3 UR34, UPT, UPT, UR26, 0x4, URZ ;  /* 0x000000041a227890 */ /* 0x000fe4000fffe0ff */
[----:B------:R-:W-:Y:S01]  /*3cd0*/  UIADD3 UR30, UPT, UPT, UR26, 0x6, URZ ;  /* 0x000000061a1e7890 */ /* 0x000fe2000fffe0ff */
[----:B------:R2:W-:Y:S01]  /*3ce0*/  UTCQMMA gdesc[UR26], gdesc[UR28], tmem[UR8], tmem[UR24], idesc[UR25], UP4 ;  /* 0x00ff181c1a0075ea */ /* 0x0005e2000a000308 */
[----:B------:R-:W-:Y:S01]  /*3cf0*/  UPLOP3.LUT UP4, UPT, UPT, UPT, UPT, 0x80, 0x8 ;  /* 0x000000000008789c */ /* 0x000fe20003f8f070 */
[----:B------:R-:W-:Y:S01]  /*3d00*/  UMOV UR39, 0x40004040 ;  /* 0x4000404000277882 */ /* 0x000fe20000000000 */
[----:B------:R-:W-:Y:S01]  /*3d10*/  UMOV UR37, 0x40004040 ;  /* 0x4000404000257882 */ /* 0x000fe20000000000 */
[----:B------:R2:W-:Y:S01]  /*3d20*/  UTCQMMA gdesc[UR38], gdesc[UR40], tmem[UR8], tmem[UR22], idesc[UR23], UPT ;  /* 0x00ff1628260075ea */ /* 0x0005e2000b800308 */
[----:B------:R-:W-:Y:S01]  /*3d30*/  UMOV UR35, 0x40004040 ;  /* 0x4000404000237882 */ /* 0x000fe20000000000 */
[----:B------:R-:W-:Y:S01]  /*3d40*/  UMOV UR33, 0x40004040 ;  /* 0x4000404000217882 */ /* 0x000fe20000000000 */
[----:B------:R-:W-:Y:S01]  /*3d50*/  UMOV UR31, 0x40004040 ;  /* 0x40004040001f7882 */ /* 0x000fe20000000000 */
[----:B------:R2:W-:Y:S01]  /*3d60*/  UTCQMMA gdesc[UR34], gdesc[UR36], tmem[UR8], tmem[UR20], idesc[UR21], UPT ;  /* 0x00ff1424220075ea */ /* 0x0005e2000b800308 */
[----:B------:R2:W-:Y:S01]  /*3d70*/  UTCQMMA gdesc[UR30], gdesc[UR32], tmem[UR8], tmem[UR18], idesc[UR19], UPT ;  /* 0x00ff12201e0075ea */ /* 0x0005e2000b800308 */
[----:B------:R2:W-:Y:S01]  /*3d80*/  UTCBAR [UR6], URZ ;  /* 0x000000ff060073e9 */ /* 0x0005e200080000ff */
[----:B------:R-:W-:Y:S01]  /*3d90*/  UMOV UR17, UR14 ;  /* 0x0000000e00117c82 */ /* 0x000fe20008000000 */
[----:B------:R-:W-:Y:S05]  /*3da0*/  BRA.U UP0, `(.L_x_73) ;  /* 0xfffffffd00507547 */ /* 0x000fea000b83ffff */
.L_x_70:
[----:B------:R-:W-:Y:S01]  /*3db0*/  UIADD3 UR15, UPT, UPT, UR15, 0x1, URZ ;  /* 0x000000010f0f7890 */ /* 0x000fe2000fffe0ff */
[C---:B------:R-:W-:Y:S01]  /*3dc0*/  ISETP.NE.AND P0, PT, R10.reuse, 0x2, PT ;  /* 0x000000020a00780c */ /* 0x040fe20003f05270 */
[----:B------:R-:W-:Y:S02]  /*3dd0*/  UIADD3 UR7, UPT, UPT, UR7, 0x160, URZ ;  /* 0x0000016007077890 */ /* 0x000fe4000fffe0ff */
[----:B------:R-:W-:Y:S01]  /*3de0*/  UISETP.NE.AND UP0, UPT, UR15, 0x4, UPT ;  /* 0x000000040f00788c */ /* 0x000fe2000bf05270 */
[----:B-12---:R-:W-:Y:S02]  /*3df0*/  SEL R0, RZ, 0x1, P0 ;  /* 0x00000001ff007807 */ /* 0x006fe40000000000 */
[----:B------:R-:W-:Y:S01]  /*3e00*/  SEL R10, R10, RZ, P0 ;  /* 0x000000ff0a0a7207 */ /* 0x000fe20000000000 */
[----:B------:R-:W-:Y:S01]  /*3e10*/  USEL UR6, URZ, 0x1, UP0 ;  /* 0x00000001ff067887 */ /* 0x000fe20008000000 */
[----:B------:R-:W-:Y:S01]  /*3e20*/  LOP3.LUT R9, R9, R0, RZ, 0x3c, !PT ;  /* 0x0000000009097212 */ /* 0x000fe200078e3cff */
[----:B------:R-:W-:Y:S01]  /*3e30*/  USEL UR15, UR15, URZ, UP0 ;  /* 0x000000ff0f0f7287 */ /* 0x000fe20008000000 */
[----:B------:R1:W-:Y:S03]  /*3e40*/  UTCBAR [UR7], URZ ;  /* 0x000000ff070073e9 */ /* 0x0003e600080000ff */
[----:B------:R-:W-:Y:S01]  /*3e50*/  LOP3.LUT R11, R11, UR6, RZ, 0x3c, !PT ;  /* 0x000000060b0b7c12 */ /* 0x000fe2000f8e3cff */
[----:B------:R-:W-:Y:S07]  /*3e60*/  @P1 BRA `(.L_x_74) ;  /* 0xfffffff800881947 */ /* 0x000fee000383ffff */
[----:B------:R-:W2:Y:S01]  /*3e70*/  S2UR UR4, SR_CgaCtaId ;  /* 0x00000000000479c3 */ /* 0x000ea20000008800 */
[----:B------:R-:W-:Y:S01]  /*3e80*/  ELECT P0, URZ, PT ;  /* 0x0000000000ff782f */ /* 0x000fe20003800000 */
[----:B------:R-:W-:Y:S01]  /*3e90*/  IMAD.MOV.U32 R0, RZ, RZ, 0x1 ;  /* 0x00000001ff007424 */ /* 0x000fe200078e00ff */
[----:B------:R-:W-:Y:S01]  /*3ea0*/  UIADD3 UR5, UPT, UPT, UR5, 0x180, URZ ;  /* 0x0000018005057890 */ /* 0x000fe2000fffe0ff */
[----:B------:R-:W-:Y:S01]  /*3eb0*/  SHF.L.U32 R2, R11, 0x1f, RZ ;  /* 0x0000001f0b027819 */ /* 0x000fe200000006ff */
[----:B------:R-:W-:-:S03]  /*3ec0*/  UMOV UR6, 0x40 ;  /* 0x0000004000067882 */ /* 0x000fc60000000000 */
[----:B------:R-:W-:Y:S01]  /*3ed0*/  UVIRTCOUNT.DEALLOC.SMPOOL 0x80 ;  /* 0x000000800000784c */ /* 0x000fe20000000000 */
[----:B--2---:R-:W-:Y:S02]  /*3ee0*/  ULEA UR4, UR4, UR6, 0x18 ;  /* 0x0000000604047291 */ /* 0x004fe4000f8ec0ff */
[----:B------:R-:W-:-:S07]  /*3ef0*/  ULEA UR6, UR15, UR5, 0x3 ;  /* 0x000000050f067291 */ /* 0x000fce000f8e18ff */
[----:B------:R2:W-:Y:S02]  /*3f00*/  @P0 STS.U8 [UR4+0x1c], R0 ;  /* 0x00001c00ff000988 */ /* 0x0005e40008000004 */
[----:B------:R-:W4:Y:S02]  /*3f10*/  SYNCS.PHASECHK.TRANS64.TRYWAIT P0, [UR6], R2 ;  /* 0x00000002ff0075a7 */ /* 0x000f240008001106 */
[----:B--2-4-:R-:W-:Y:S05]  /*3f20*/  @!P0 BRA `(.L_x_75) ;  /* 0x00000030006c8947 */ /* 0x014fea0003800000 */
.L_x_158:
[----:B-1----:R-:W-:-:S04]  /*3f30*/  UIADD3 UR7, UPT, UPT, UR15, 0x1, URZ ;  /* 0x000000010f077890 */ /* 0x002fc8000fffe0ff */
[----:B------:R-:W-:-:S04]  /*3f40*/  UISETP.NE.AND UP0, UPT, UR7, 0x4, UPT ;  /* 0x000000040700788c */ /* 0x000fc8000bf05270 */
[----:B------:R-:W-:Y:S02]  /*3f50*/  USEL UR8, URZ, 0x1, UP0 ;  /* 0x00000001ff087887 */ /* 0x000fe40008000000 */
[----:B------:R-:W-:-:S04]  /*3f60*/  USEL UR7, UR7, URZ, UP0 ;  /* 0x000000ff07077287 */ /* 0x000fc80008000000 */
[----:B------:R-:W-:Y:S01]  /*3f70*/  ULEA UR6, UR7, UR5, 0x3 ;  /* 0x0000000507067291 */ /* 0x000fe2000f8e18ff */
[----:B--2---:R-:W-:-:S04]  /*3f80*/  LOP3.LUT R2, R11, UR8, RZ, 0x3c, !PT ;  /* 0x000000080b027c12 */ /* 0x004fc8000f8e3cff */
[----:B------:R-:W-:-:S04]  /*3f90*/  SHF.L.U32 R3, R2, 0x1f, RZ ;  /* 0x0000001f02037819 */ /* 0x000fc800000006ff */
[----:B------:R-:W1:Y:S02]  /*3fa0*/  SYNCS.PHASECHK.TRANS64.TRYWAIT P0, [UR6], R3 ;  /* 0x00000003ff0075a7 */ /* 0x000e640008001106 */
[----:B-1----:R-:W-:Y:S05]  /*3fb0*/  @!P0 BRA `(.L_x_76) ;  /* 0x0000003000608947 */ /* 0x002fea0003800000 */
.L_x_160:
        /* <DEDUP_REMOVED lines=9> */
.L_x_162:
[----:B------:R-:W-:-:S04]  /*4050*/  UIADD3 UR7, UPT, UPT, UR7, 0x1, URZ ;  /* 0x0000000107077890 */ /* 0x000fc8000fffe0ff */
[----:B------:R-:W-:-:S04]  /*4060*/  UISETP.NE.AND UP0, UPT, UR7, 0x4, UPT ;  /* 0x000000040700788c */ /* 0x000fc8000bf05270 */
[----:B------:R-:W-:Y:S02]  /*4070*/  USEL UR6, URZ, 0x1, UP0 ;  /* 0x00000001ff067887 */ /* 0x000fe40008000000 */
[----:B------:R-:W-:-:S04]  /*4080*/  USEL UR7, UR7, URZ, UP0 ;  /* 0x000000ff07077287 */ /* 0x000fc80008000000 */
[----:B------:R-:W-:Y:S01]  /*4090*/  ULEA UR7, UR7, UR5, 0x3 ;  /* 0x0000000507077291 */ /* 0x000fe2000f8e18ff */
[----:B------:R-:W-:-:S04]  /*40a0*/  LOP3.LUT R2, R2, UR6, RZ, 0x3c, !PT ;  /* 0x0000000602027c12 */ /* 0x000fc8000f8e3cff */
[----:B------:R-:W-:-:S04]  /*40b0*/  SHF.L.U32 R2, R2, 0x1f, RZ ;  /* 0x0000001f02027819 */ /* 0x000fc800000006ff */
[----:B------:R-:W2:Y:S02]  /*40c0*/  SYNCS.PHASECHK.TRANS64.TRYWAIT P0, [UR7], R2 ;  /* 0x00000002ff0075a7 */ /* 0x000ea40008001107 */
[----:B--2---:R-:W-:Y:S05]  /*40d0*/  @!P0 BRA `(.L_x_78) ;  /* 0x0000003000488947 */ /* 0x004fea0003800000 */
.L_x_164:
[----:B------:R-:W-:Y:S01]  /*40e0*/  NOP ;  /* 0x0000000000007918 */ /* 0x000fe20000000000 */
[----:B-1----:R-:W1:Y:S01]  /*40f0*/  LDS R0, [UR4+0x14] ;  /* 0x00001404ff007984 */ /* 0x002e620008000800 */
[----:B------:R-:W-:Y:S01]  /*4100*/  ULOP3.LUT UR6, UR16, 0xffff, URZ, 0xc0, !UPT ;  /* 0x0000ffff10067892 */ /* 0x000fe2000f8ec0ff */
[----:B------:R-:W-:Y:S01]  /*4110*/  UMOV UR8, 0xffff ;  /* 0x0000ffff00087882 */ /* 0x000fe20000000000 */
[----:B------:R-:W-:Y:S02]  /*4120*/  UMOV UR5, 0x1 ;  /* 0x0000000100057882 */ /* 0x000fe40000000000 */
[----:B------:R-:W-:-:S04]  /*4130*/  USHF.R.U32.HI UR6, URZ, 0x5, UR6 ;  /* 0x00000005ff067899 */ /* 0x000fc80008011606 */
[----:B------:R-:W-:Y:S02]  /*4140*/  USHF.L.U32 UR8, UR8, UR6, URZ ;  /* 0x0000000608087299 */ /* 0x000fe400080006ff */
[----:B------:R-:W-:-:S04]  /*4150*/  USHF.L.U32 UR5, UR5, UR6, URZ ;  /* 0x0000000605057299 */ /* 0x000fc800080006ff */
[----:B-1----:R-:W-:-:S04]  /*4160*/  LOP3.LUT R0, R0, UR8, RZ, 0xc0, !PT ;  /* 0x0000000800007c12 */ /* 0x002fc8000f8ec0ff */
[----:B------:R-:W-:-:S13]  /*4170*/  ISETP.NE.AND P0, PT, R0, UR8, PT ;  /* 0x0000000800007c0c */ /* 0x000fda000bf05270 */
[----:B------:R-:W-:Y:S05]  /*4180*/  @P0 BRA `(.L_x_79) ;  /* 0x0000000000580947 */ /* 0x000fea0003800000 */
[----:B------:R-:W1:Y:S02]  /*4190*/  LDS R0, [UR4+0x18] ;  /* 0x00001804ff007984 */ /* 0x000e640008000800 */
[----:B-1----:R-:W-:-:S04]  /*41a0*/  LOP3.LUT R0, R0, UR5, RZ, 0xc0, !PT ;  /* 0x0000000500007c12 */ /* 0x002fc8000f8ec0ff */
[----:B------:R-:W-:-:S13]  /*41b0*/  ISETP.NE.AND P0, PT, R0, UR5, PT ;  /* 0x0000000500007c0c */ /* 0x000fda000bf05270 */
[----:B------:R-:W-:Y:S05]  /*41c0*/  @P0 BRA `(.L_x_80) ;  /* 0x00000000003c0947 */ /* 0x000fea0003800000 */
[----:B------:R-:W1:Y:S01]  /*41d0*/  S2R R2, SR_LANEID ;  /* 0x0000000000027919 */ /* 0x000e620000000000 */
[----:B------:R-:W-:Y:S01]  /*41e0*/  ULOP3.LUT UR8, URZ, UR8, URZ, 0x33, !UPT ;  /* 0x00000008ff087292 */ /* 0x000fe2000f8e33ff */
[----:B------:R-:W-:Y:S02]  /*41f0*/  VOTEU.ANY UR7, UPT, PT ;  /* 0x0000000000077886 */ /* 0x000fe400038e0100 */
[----:B------:R-:W-:-:S03]  /*4200*/  UFLO.U32 UR7, UR7 ;  /* 0x00000007000772bd */ /* 0x000fc600080e0000 */
[----:B------:R-:W-:-:S04]  /*4210*/  IMAD.U32 R0, RZ, RZ, UR8 ;  /* 0x00000008ff007e24 */ /* 0x000fc8000f8e00ff */
[----:B------:R2:W4:Y:S02]  /*4220*/  REDUX UR6, R0 ;  /* 0x00000000000673c4 */ /* 0x0005240000000000 */
[----:B------:R1:W-:Y:S02]  /*4230*/  UTCATOMSWS.AND URZ, UR8 ;  /* 0x0000000800ff79e3 */ /* 0x0003e40008000000 */
[----:B-1----:R-:W-:Y:S02]  /*4240*/  ISETP.EQ.U32.AND P0, PT, R2, UR7, PT ;  /* 0x0000000702007c0c */ /* 0x002fe4000bf02070 */
[----:B--2---:R-:W-:Y:S02]  /*4250*/  LOP3.LUT R0, RZ, UR5, RZ, 0x33, !PT ;  /* 0x00000005ff007c12 */ /* 0x004fe4000f8e33ff */
[----:B----4-:R-:W-:Y:S02]  /*4260*/  MOV R2, UR6 ;  /* 0x0000000600027c02 */ /* 0x010fe40008000f00 */
[----:B------:R-:W1:Y:S07]  /*4270*/  REDUX UR5, R0 ;  /* 0x00000000000573c4 */ /* 0x000e6e0000000000 */
[----:B------:R2:W-:Y:S01]  /*4280*/  @P0 ATOMS.AND RZ, [UR4+0x14], R2 ;  /* 0x00001402ffff098c */ /* 0x0005e2000a800004 */
[----:B-1----:R-:W-:-:S05]  /*4290*/  IMAD.U32 R0, RZ, RZ, UR5 ;  /* 0x00000005ff007e24 */ /* 0x002fca000f8e00ff */
[----:B------:R2:W-:Y:S01]  /*42a0*/  @P0 ATOMS.AND RZ, [UR4+0x18], R0 ;  /* 0x00001800ffff098c */ /* 0x0005e2000a800004 */
[----:B------:R-:W-:Y:S05]  /*42b0*/  BRA `(.L_x_81) ;  /* 0x0000000000147947 */ /* 0x000fea0003800000 */
.L_x_80:
[----:B------:R-:W-:Y:S02]  /*42c0*/  MOV R2, 0x42e0 ;  /* 0x000042e000027802 */ /* 0x000fe40000000f00 */
[----:B---3-5:R-:W-:Y:S05]  /*42d0*/  CALL.REL.NOINC `($__internal_0_$__cuda_sm10x_tcgen05_guardrail_trap_col_being_dealloced_not_returned_by_alloc) ;  /* 0x0000003000647944 */ /* 0x028fea0003c00000 */
[----:B------:R-:W-:Y:S05]  /*42e0*/  BRA `(.L_x_81) ;  /* 0x0000000000087947 */ /* 0x000fea0003800000 */
.L_x_79:
[----:B------:R-:W-:Y:S02]  /*42f0*/  MOV R2, 0x4310 ;  /* 0x0000431000027802 */ /* 0x000fe40000000f00 */
[----:B---3-5:R-:W-:Y:S05]  /*4300*/  CALL.REL.NOINC `($__internal_2_$__cuda_sm10x_tcgen05_guardrail_trap_unallocated_columns_being_dealloced) ;  /* 0x0000003000707944 */ /* 0x028fea0003c00000 */
.L_x_81:
[----:B------:R-:W-:Y:S01]  /*4310*/  NOP ;  /* 0x0000000000007918 */ /* 0x000fe20000000000 */
[----:B------:R-:W-:Y:S05]  /*4320*/  EXIT ;  /* 0x000000000000794d */ /* 0x000fea0003800000 */
.L_x_63:
[----:B------:R-:W-:-:S09]  /*4330*/  UISETP.NE.OR UP2, UPT, UR8, 0x3, !UP2 ;  /* 0x000000030800788c */ /* 0x000fd2000d745670 */
[----:B------:R-:W-:Y:S05]  /*4340*/  BRA.U UP2, `(.L_x_82) ;  /* 0x0000000902cc7547 */ /* 0x000fea000b800000 */
[----:B------:R-:W1:Y:S01]  /*4350*/  LDCU.64 UR6, c[0x0][0x888] ;  /* 0x00011100ff0677ac */ /* 0x000e620008000a00 */
[----:B------:R-:W2:Y:S01]  /*4360*/  LDC R0, c[0x0][0xb30] ;  /* 0x0002cc00ff007b82 */ /* 0x000ea20000000800 */
[----:B------:R-:W-:Y:S02]  /*4370*/  HFMA2 R27, -RZ, RZ, 0, 0 ;  /* 0x00000000ff1b7431 */ /* 0x000fe400000001ff */
[----:B------:R-:W-:Y:S01]  /*4380*/  IMAD.MOV.U32 R29, RZ, RZ, 0x1 ;  /* 0x00000001ff1d7424 */ /* 0x000fe200078e00ff */
[----:B------:R-:W4:Y:S01]  /*4390*/  LDCU.64 UR4, c[0x0][0x890] ;  /* 0x00011200ff0477ac */ /* 0x000f220008000a00 */
[----:B------:R-:W-:Y:S01]  /*43a0*/  IMAD.MOV.U32 R28, RZ, RZ, RZ ;  /* 0x000000ffff1c7224 */ /* 0x000fe200078e00ff */
[----:B------:R-:W-:Y:S01]  /*43b0*/  MOV R23, 0x800 ;  /* 0x0000080000177802 */ /* 0x000fe20000000f00 */
[----:B------:R-:W-:Y:S01]  /*43c0*/  UMOV UR8, 0x400 ;  /* 0x0000040000087882 */ /* 0x000fe20000000000 */
[----:B------:R-:W3:Y:S01]  /*43d0*/  LDC R22, c[0x0][0x370] ;  /* 0x0000dc00ff167b82 */ /* 0x000ee20000000800 */
[----:B------:R-:W-:-:S07]  /*43e0*/  UPLOP3.LUT UP1, UPT, UPT, UPT, UPT, 0x40, 0x4 ;  /* 0x000000000004789c */ /* 0x000fce0003f2e870 */
[----:B------:R-:W3:Y:S01]  /*43f0*/  LDC R3, c[0x0][0xb0c] ;  /* 0x0002c300ff037b82 */ /* 0x000ee20000000800 */
[----:B-1----:R-:W-:Y:S02]  /*4400*/  UISETP.NE.U32.AND UP2, UPT, UR6, URZ, UPT ;  /* 0x000000ff0600728c */ /* 0x002fe4000bf45070 */
[----:B------:R-:W-:Y:S02]  /*4410*/  ULEA UR6, UR37, UR8, 0x18 ;  /* 0x0000000825067291 */ /* 0x000fe4000f8ec0ff */
[----:B------:R-:W-:Y:S02]  /*4420*/  UISETP.NE.AND.EX UP2, UPT, UR7, URZ, UPT, UP2 ;  /* 0x000000ff0700728c */ /* 0x000fe4000bf45320 */
[----:B------:R-:W-:Y:S01]  /*4430*/  UIADD3 UR7, UPT, UPT, UR6, 0x120, URZ ;  /* 0x0000012006077890 */ /* 0x000fe2000fffe0ff */
[----:B------:R-:W1:Y:S01]  /*4440*/  LDC R20, c[0x0][0xb20] ;  /* 0x0002c800ff147b82 */ /* 0x000e620000000800 */
[----:B----4-:R-:W-:Y:S01]  /*4450*/  UISETP.NE.U32.AND UP3, UPT, UR4, URZ, UPT ;  /* 0x000000ff0400728c */ /* 0x010fe2000bf65070 */
[----:B--2---:R-:W-:Y:S01]  /*4460*/  ISETP.NE.AND P1, PT, R0, 0x1, PT ;  /* 0x000000010000780c */ /* 0x004fe20003f25270 */
[----:B------:R-:W-:-:S02]  /*4470*/  UPRMT UR37, UR37, 0x654, UR7 ;  /* 0x0000065425257896 */ /* 0x000fc40008000007 */
[----:B------:R-:W-:-:S03]  /*4480*/  UISETP.NE.AND.EX UP3, UPT, UR5, URZ, UPT, UP3 ;  /* 0x000000ff0500728c */ /* 0x000fc6000bf65330 */
[----:B------:R-:W2:Y:S08]  /*4490*/  LDC.64 R30, c[0x0][0x348] ;  /* 0x0000d200ff1e7b82 */ /* 0x000eb00000000a00 */
[----:B------:R-:W4:Y:S08]  /*44a0*/  LDC.64 R14, c[0x0][0xb10] ;  /* 0x0002c400ff0e7b82 */ /* 0x000f300000000a00 */
[----:B------:R-:W1:Y:S08]  /*44b0*/  LDC.64 R6, c[0x0][0xb18] ;  /* 0x0002c600ff067b82 */ /* 0x000e700000000a00 */
[----:B------:R-:W1:Y:S08]  /*44c0*/  LDC.64 R4, c[0x0][0xb28] ;  /* 0x0002ca00ff047b82 */ /* 0x000e700000000a00 */
[----:B---3--:R-:W1:Y:S02]  /*44d0*/  LDC R21, c[0x0][0x374] ;  /* 0x0000dd00ff157b82 */ /* 0x008e640000000800 */
.L_x_90:
[C---:B------:R-:W-:Y:S02]  /*44e0*/  LEA R0, R28.reuse, UR6, 0x3 ;  /* 0x000000061c007c11 */ /* 0x040fe4000f8e18ff */
[----:B------:R-:W-:Y:S02]  /*44f0*/  SHF.L.U32 R2, R27, 0x1f, RZ ;  /* 0x0000001f1b027819 */ /* 0x000fe400000006ff */
[----:B------:R-:W-:Y:S02]  /*4500*/  LEA R16, R28, UR6, 0x4 ;  /* 0x000000061c107c11 */ /* 0x000fe4000f8e20ff */
[----:B---3--:R-:W3:Y:S02]  /*4510*/  SYNCS.PHASECHK.TRANS64.TRYWAIT P0, [R0+URZ+0x140], R2 ;  /* 0x00014002000075a7 */ /* 0x008ee400080011ff */
[----:B---3--:R-:W-:Y:S05]  /*4520*/  @!P0 BRA `(.L_x_83) ;  /* 0x0000002c004c8947 */ /* 0x008fea0003800000 */
.L_x_165:
[----:B------:R-:W-:Y:S01]  /*4530*/  ISETP.GE.AND P0, PT, R26, 0x1, PT ;  /* 0x000000011a00780c */ /* 0x000fe20003f06270 */
[----:B------:R-:W1:Y:S01]  /*4540*/  LDS.128 R16, [R16+0x1d0] ;  /* 0x0001d00010107984 */ /* 0x000e620000000c00 */
[----:B------:R-:W-:Y:S01]  /*4550*/  ISETP.NE.U32.AND P4, PT, RZ, UR4, PT ;  /* 0x00000004ff007c0c */ /* 0x000fe2000bf85070 */
[----:B---3--:R-:W-:Y:S01]  /*4560*/  VIADD R0, R0, 0x150 ;  /* 0x0000015000007836 */ /* 0x008fe20000000000 */
[----:B------:R-:W-:Y:S02]  /*4570*/  SHF.L.U32 R24, R29, 0x1f, RZ ;  /* 0x0000001f1d187819 */ /* 0x000fe400000006ff */
[----:B------:R-:W-:Y:S02]  /*4580*/  ISETP.NE.AND.EX P4, PT, RZ, UR5, PT, P4 ;  /* 0x00000005ff007c0c */ /* 0x000fe4000bf85340 */
[----:B------:R-:W-:Y:S01]  /*4590*/  PRMT R0, RZ, 0x654, R0 ;  /* 0x00000654ff007816 */ /* 0x000fe20000000000 */
[----:B------:R-:W-:Y:S01]  /*45a0*/  @!PT LDS RZ, [RZ] ;  /* 0x00000000fffff984 */ /* 0x000fe20000000800 */
[----:B------:R-:W-:Y:S01]  /*45b0*/  @!PT LDS RZ, [RZ] ;  /* 0x00000000fffff984 */ /* 0x000fe20000000800 */
[----:B------:R-:W-:Y:S01]  /*45c0*/  @!PT LDS RZ, [RZ] ;  /* 0x00000000fffff984 */ /* 0x000fe20000000800 */
[----:B------:R-:W-:Y:S01]  /*45d0*/  @!PT LDS RZ, [RZ] ;  /* 0x00000000fffff984 */ /* 0x000fe20000000800 */
[----:B------:R3:W-:Y:S06]  /*45e0*/  MEMBAR.ALL.CTA ;  /* 0x0000000000007992 */ /* 0x0007ec0000008000 */
[----:B---3--:R-:W3:Y:S02]  /*45f0*/  FENCE.VIEW.ASYNC.S ;  /* 0x00000000000073c6 */ /* 0x008ee40000000000 */
[----:B---3--:R3:W-:Y:S01]  /*4600*/  SYNCS.ARRIVE.TRANS64.RED.A1T0 RZ, [R0+URZ], RZ ;  /* 0x000000ff00ff79a7 */ /* 0x0087e200081004ff */
[----:B-1----:R-:W-:Y:S11]  /*4610*/  LOP3.LUT P3, RZ, R18, 0x1, RZ, 0xc0, !PT ;  /* 0x0000000112ff7812 */ /* 0x002ff6000786c0ff */
[----:B------:R-:W-:Y:S02]  /*4620*/  @!UPT UIADD3 URZ, UPT, UPT, URZ, URZ, URZ ;  /* 0x000000fffffff290 */ /* 0x000fe4000fffe0ff */
[----:B------:R-:W-:Y:S02]  /*4630*/  @P3 MOV R11, R16 ;  /* 0x00000010000b3202 */ /* 0x000fe40000000f00 */
[----:B------:R-:W-:Y:S01]  /*4640*/  @P3 LOP3.LUT R10, R17, 0xffff, RZ, 0xc0, !PT ;  /* 0x0000ffff110a3812 */ /* 0x000fe200078ec0ff */
[----:B---3--:R-:W-:Y:S06]  /*4650*/  @!P0 BRA `(.L_x_84) ;  /* 0x0000000000a48947 */ /* 0x008fec0003800000 */
[-C--:B------:R-:W-:Y:S01]  /*4660*/  IMAD.HI.U32 R0, R21, R7.reuse, RZ ;  /* 0x0000000715007227 */ /* 0x080fe200078e00ff */
[----:B------:R-:W-:Y:S02]  /*4670*/  ISETP.NE.AND P0, PT, R6, 0x1, PT ;  /* 0x000000010600780c */ /* 0x000fe40003f05270 */
[----:B------:R-:W-:Y:S01]  /*4680*/  ISETP.NE.AND P2, PT, R26, 0x1, PT ;  /* 0x000000011a00780c */ /* 0x000fe20003f45270 */
[----:B----4-:R-:W-:Y:S01]  /*4690*/  IMAD.HI.U32 R9, R22, R14, RZ ;  /* 0x0000000e16097227 */ /* 0x010fe200078e00ff */
[----:B------:R-:W-:Y:S02]  /*46a0*/  SHF.R.U32.HI R0, RZ, R20, R0 ;  /* 0x00000014ff007219 */ /* 0x000fe40000011600 */
[----:B------:R-:W-:Y:S01]  /*46b0*/  ISETP.NE.AND P5, PT, R3, 0x1, PT ;  /* 0x000000010300780c */ /* 0x000fe20003fa5270 */
[----:B------:R-:W-:Y:S01]  /*46c0*/  IMAD.HI.U32 R13, R10, R7, RZ ;  /* 0x000000070a0d7227 */ /* 0x000fe200078e00ff */
[----:B------:R-:W-:Y:S02]  /*46d0*/  SHF.R.U32.HI R9, RZ, R15, R9 ;  /* 0x0000000fff097219 */ /* 0x000fe40000011609 */
[----:B------:R-:W-:Y:S01]  /*46e0*/  SEL R0, R21, R0, !P0 ;  /* 0x0000000015007207 */ /* 0x000fe20004000000 */
[----:B------:R-:W-:Y:S01]  /*46f0*/  IMAD.HI.U32 R12, R11, R14, RZ ;  /* 0x0000000e0b0c7227 */ /* 0x000fe200078e00ff */
[----:B------:R-:W-:Y:S03]  /*4700*/  SEL R9, R22, R9, !P5 ;  /* 0x0000000916097207 */ /* 0x000fe60006800000 */
[-C--:B------:R-:W-:Y:S01]  /*4710*/  IMAD.HI.U32 R8, R0, R4.reuse, RZ ;  /* 0x0000000400087227 */ /* 0x080fe200078e00ff */
[----:B------:R-:W-:Y:S03]  /*4720*/  SHF.R.U32.HI R12, RZ, R15, R12 ;  /* 0x0000000fff0c7219 */ /* 0x000fe6000001160c */
[----:B------:R-:W-:Y:S01]  /*4730*/  IMAD.HI.U32 R2, R9, R4, RZ ;  /* 0x0000000409027227 */ /* 0x000fe200078e00ff */
[-C--:B------:R-:W-:Y:S02]  /*4740*/  @P2 SHF.R.U32.HI R0, RZ, R5.reuse, R8 ;  /* 0x00000005ff002219 */ /* 0x080fe40000011608 */
[----:B------:R-:W-:Y:S02]  /*4750*/  SHF.R.U32.HI R8, RZ, R20, R13 ;  /* 0x00000014ff087219 */ /* 0x000fe4000001160d */
[----:B------:R-:W-:Y:S01]  /*4760*/  @P2 SHF.R.U32.HI R9, RZ, R5, R2 ;  /* 0x00000005ff092219 */ /* 0x000fe20000011602 */
[----:B------:R-:W-:Y:S01]  /*4770*/  IMAD R0, R26, R0, RZ ;  /* 0x000000001a007224 */ /* 0x000fe200078e02ff */
[----:B------:R-:W-:Y:S02]  /*4780*/  SEL R8, R10, R8, !P0 ;  /* 0x000000080a087207 */ /* 0x000fe40004000000 */
[----:B------:R-:W-:Y:S01]  /*4790*/  SEL R2, R11, R12, !P5 ;  /* 0x0000000c0b027207 */ /* 0x000fe20006800000 */
[----:B------:R-:W-:Y:S01]  /*47a0*/  IMAD R12, R26, R9, RZ ;  /* 0x000000091a0c7224 */ /* 0x000fe200078e02ff */
[C---:B------:R-:W-:Y:S01]  /*47b0*/  ISETP.GE.AND P0, PT, R8.reuse, R0, PT ;  /* 0x000000000800720c */ /* 0x040fe20003f06270 */
[----:B------:R-:W-:Y:S03]  /*47c0*/  IMAD.HI.U32 R0, R8, R4, RZ ;  /* 0x0000000408007227 */ /* 0x000fe600078e00ff */
[----:B------:R-:W-:Y:S02]  /*47d0*/  ISETP.GE.OR P0, PT, R2, R12, P0 ;  /* 0x0000000c0200720c */ /* 0x000fe40000706670 */
[-C--:B------:R-:W-:Y:S04]  /*47e0*/  SHF.R.U32.HI R0, RZ, R5.reuse, R0 ;  /* 0x00000005ff007219 */ /* 0x080fe80000011600 */
[----:B------:R-:W-:Y:S05]  /*47f0*/  SEL R13, R8, R0, !P2 ;  /* 0x00000000080d7207 */ /* 0x000fea0005000000 */
[----:B------:R-:W-:Y:S02]  /*4800*/  IMAD.MOV R12, RZ, RZ, -R13 ;  /* 0x000000ffff0c7224 */ /* 0x000fe400078e0a0d */
[----:B------:R-:W-:Y:S04]  /*4810*/  @!P0 IMAD.HI.U32 R0, R2, R4, RZ ;  /* 0x0000000402008227 */ /* 0x000fe800078e00ff */
[----:B------:R-:W-:Y:S01]  /*4820*/  IMAD R12, R26, R12, R8 ;  /* 0x0000000c1a0c7224 */ /* 0x000fe200078e0208 */
[----:B------:R-:W-:Y:S04]  /*4830*/  @!P0 SHF.R.U32.HI R0, RZ, R5, R0 ;  /* 0x00000005ff008219 */ /* 0x000fe80000011600 */
[----:B------:R-:W-:Y:S04]  /*4840*/  @!P0 SEL R0, R2, R0, !P2 ;  /* 0x0000000002008207 */ /* 0x000fe80005000000 */
[----:B------:R-:W-:Y:S01]  /*4850*/  @!P0 IADD3 R13, PT, PT, R13, -R0, RZ ;  /* 0x800000000d0d8210 */ /* 0x000fe20007ffe0ff */
[----:B------:R-:W-:Y:S01]  /*4860*/  @!P0 IMAD R0, R9, R12, R0 ;  /* 0x0000000c09008224 */ /* 0x000fe200078e0200 */
[----:B------:R-:W-:Y:S01]  /*4870*/  IADD3 R9, PT, PT, -R8, RZ, RZ ;  /* 0x000000ff08097210 */ /* 0x000fe20007ffe1ff */
[--C-:B------:R-:W-:Y:S02]  /*4880*/  IMAD.MOV R12, RZ, RZ, -R2.reuse ;  /* 0x000000ffff0c7224 */ /* 0x100fe400078e0a02 */
[----:B------:R-:W-:Y:S02]  /*4890*/  @!P0 IMAD R8, R13, R26, R2 ;  /* 0x0000001a0d088224 */ /* 0x000fe400078e0202 */
[----:B------:R-:W-:Y:S02]  /*48a0*/  @!P0 IMAD.MOV.U32 R2, RZ, RZ, R0 ;  /* 0x000000ffff028224 */ /* 0x000fe400078e0000 */
[----:B------:R-:W-:Y:S02]  /*48b0*/  IMAD R11, R3, R12, R11 ;  /* 0x0000000c030b7224 */ /* 0x000fe400078e020b */
[----:B------:R-:W-:Y:S02]  /*48c0*/  IMAD R10, R6, R9, R10 ;  /* 0x00000009060a7224 */ /* 0x000fe400078e020a */
[----:B------:R-:W-:Y:S02]  /*48d0*/  IMAD R11, R2, R3, R11 ;  /* 0x00000003020b7224 */ /* 0x000fe400078e020b */
[----:B------:R-:W-:Y:S02]  /*48e0*/  IMAD R10, R8, R6, R10 ;  /* 0x00000006080a7224 */ /* 0x000fe400078e020a */
.L_x_84:
[----:B------:R-:W-:Y:S05]  /*48f0*/  BRA.U UP1, `(.L_x_85) ;  /* 0x0000000101107547 */ /* 0x000fea000b800000 */
[----:B------:R-:W-:Y:S04]  /*4900*/  MOV R2, UR13 ;  /* 0x0000000d00027c02 */ /* 0x000fe80008000f00 */
[----:B------:R-:W-:Y:S04]  /*4910*/  SHF.L.U32 R2, R2, 0x1f, RZ ;  /* 0x0000001f02027819 */ /* 0x000fe800000006ff */
[----:B------:R-:W1:Y:S02]  /*4920*/  SYNCS.PHASECHK.TRANS64.TRYWAIT P0, [UR6+0x138], R2 ;  /* 0x00013802ff0075a7 */ /* 0x000e640008001106 */
[----:B-1----:R-:W-:Y:S05]  /*4930*/  @!P0 BRA `(.L_x_86) ;  /* 0x00000028005c8947 */ /* 0x002fea0003800000 */
.L_x_85:
[----:B------:R-:W-:Y:S05]  /*4940*/  BRA.U !UP3, `(.L_x_87) ;  /* 0x000000010b347547 */ /* 0x000fea000b800000 */
[----:B------:R-:W-:Y:S01]  /*4950*/  UPLOP3.LUT UP0, UPT, UPT, UPT, UP2, 0x80, 0x8 ;  /* 0x000000000008789c */ /* 0x000fe20003f0f020 */
[----:B-1----:R-:W-:Y:S02]  /*4960*/  HFMA2 R0, -RZ, RZ, 0, 5.9604644775390625e-08 ;  /* 0x00000001ff007431 */ /* 0x002fe400000001ff */
[----:B------:R-:W-:Y:S03]  /*4970*/  IMAD.MOV.U32 R60, RZ, RZ, 0x1 ;  /* 0x00000001ff3c7424 */ /* 0x000fe600078e00ff */
[----:B------:R-:W-:Y:S05]  /*4980*/  PLOP3.LUT P0, PT, PT, PT, UP0, 0x80, 0x8 ;  /* 0x000000000008781c */ /* 0x000fea0003f0f008 */
[----:B------:R-:W1:Y:S01]  /*4990*/  @UP0 LDCU.64 UR8, c[0x0][0x888] ;  /* 0x00011100ff0807ac */ /* 0x000e620008000a00 */
[----:B------:R-:W-:Y:S07]  /*49a0*/  @UP0 UIMAD UR7, UR36, UR4, URZ ;  /* 0x00000004240702a4 */ /* 0x000fee000f8e02ff */
[----:B------:R-:W-:Y:S01]  /*49b0*/  @!P0 PRMT R60, R0, 0x7610, R60 ;  /* 0x00007610003c8816 */ /* 0x000fe2000000003c */
[----:B-1----:R-:W-:Y:S03]  /*49c0*/  @UP0 UIMAD.WIDE UR8, UR7, 0x4, UR8 ;  /* 0x00000004070808a5 */ /* 0x002fe6000f8e0208 */
[----:B------:R-:W1:Y:S03]  /*49d0*/  @!UP0 LDCU UR7, c[0x0][0x880] ;  /* 0x00011000ff0787ac */ /* 0x000e660008000800 */
[----:B-----5:R-:W-:Y:S01]  /*49e0*/  IMAD.U32 R34, RZ, RZ, UR8 ;  /* 0x00000008ff227e24 */ /* 0x020fe2000f8e00ff */
[----:B------:R-:W-:Y:S05]  /*49f0*/  MOV R35, UR9 ;  /* 0x0000000900237c02 */ /* 0x000fea0008000f00 */
[----:B------:R3:W5:Y:S02]  /*4a00*/  @P0 LDG.E R34, desc[UR40][R34.64] ;  /* 0x0000002822220981 */ /* 0x000764000c1e1900 */
[----:B-1-3--:R-:W-:Y:S07]  /*4a10*/  @!P0 IMAD.U32 R34, RZ, RZ, UR7 ;  /* 0x00000007ff228e24 */ /* 0x00afee000f8e00ff */
.L_x_87:
[----:B-----5:R-:W-:Y:S01]  /*4a20*/  @!P4 FSETP.EQ.AND P5, PT, R34, RZ, PT ;  /* 0x000000ff2200c20b */ /* 0x020fe20003fa2000 */
[----:B------:R-:W-:Y:S01]  /*4a30*/  @!UPT UIADD3 URZ, UPT, UPT, URZ, URZ, URZ ;  /* 0x000000fffffff290 */ /* 0x000fe2000fffe0ff */
[----:B------:R-:W-:Y:S11]  /*4a40*/  @!P4 BRA `(.L_x_88) ;  /* 0x000000000014c947 */ /* 0x000ff60003800000 */
[----:B------:R-:W-:Y:S02]  /*4a50*/  LOP3.LUT P0, RZ, R60, 0xff, RZ, 0xc0, !PT ;  /* 0x000000ff3cff7812 */ /* 0x000fe4000780c0ff */
[----:B------:R-:W-:Y:S04]  /*4a60*/  PLOP3.LUT P5, PT, PT, PT, UP0, 0x80, 0x8 ;  /* 0x000000000008781c */ /* 0x000fe80003faf008 */
[----:B------:R-:W-:Y:S07]  /*4a70*/  PLOP3.LUT P5, PT, P5, PT, PT, 0x8, 0x80 ;  /* 0x000000000080781c */ /* 0x000fee0002fae170 */
[----:B------:R-:W-:Y:S11]  /*4a80*/  @P0 FSETP.EQ.AND P5, PT, R34, RZ, PT ;  /* 0x000000ff2200020b */ /* 0x000ff60003fa2000 */
[----:B------:R-:W-:Y:S02]  /*4a90*/  @!UPT UIADD3 URZ, UPT, UPT, URZ, URZ, URZ ;  /* 0x000000fffffff290 */ /* 0x000fe4000fffe0ff */
.L_x_88:
[----:B------:R-:W3:Y:S01]  /*4aa0*/  SYNCS.PHASECHK.TRANS64.TRYWAIT P4, [UR6+0x128], R24 ;  /* 0x00012818ff0075a7 */ /* 0x000ee20008081106 */
[----:B------:R-:W-:Y:S01]  /*4ab0*/  @P3 SHF.R.U32.HI R25, RZ, 0x10, R17 ;  /* 0x00000010ff193819 */ /* 0x000fe20000011611 */
[----:B------:R-:W-:Y:S01]  /*4ac0*/  VIADD R28, R28, 0x1 ;  /* 0x000000011c1c7836 */ /* 0x000fe20000000000 */
[----:B------:R-:W5:Y:S08]  /*4ad0*/  LDC.64 R8, c[0x0][0xb10] ;  /* 0x0002c400ff087b82 */ /* 0x000f700000000a00 */
[----:B------:R-:W2:Y:S08]  /*4ae0*/  LDC.64 R12, c[0x0][0xb18] ;  /* 0x0002c600ff0c7b82 */ /* 0x000eb00000000a00 */
[----:B-1----:R-:W1:Y:S08]  /*4af0*/  @!P1 LDC R0, c[0x0][0xb20] ;  /* 0x0002c800ff009b82 */ /* 0x002e700000000800 */
[----:B------:R-:W4:Y:S01]  /*4b00*/  @!P1 LDC R2, c[0x0][0xb0c] ;  /* 0x0002c300ff029b82 */ /* 0x000f220000000800 */
[C---:B-----5:R-:W-:Y:S05]  /*4b10*/  @!P1 IMAD.HI.U32 R8, R11.reuse, R8, RZ ;  /* 0x000000080b089227 */ /* 0x060fea00078e00ff */
[----:B------:R-:W-:Y:S01]  /*4b20*/  @!P1 SHF.R.U32.HI R8, RZ, R9, R8 ;  /* 0x00000009ff089219 */ /* 0x000fe20000011608 */
[----:B--2---:R-:W-:Y:S01]  /*4b30*/  @!P1 IMAD.HI.U32 R13, R10, R13, RZ ;  /* 0x0000000d0a0d9227 */ /* 0x004fe200078e00ff */
[----:B------:R-:W-:Y:S04]  /*4b40*/  @!P1 ISETP.NE.AND P0, PT, R12, 0x1, PT ;  /* 0x000000010c00980c */ /* 0x000fe80003f05270 */
[----:B-1----:R-:W-:Y:S02]  /*4b50*/  @!P1 SHF.R.U32.HI R0, RZ, R0, R13 ;  /* 0x00000000ff009219 */ /* 0x002fe4000001160d */
[----:B----4-:R-:W-:Y:S02]  /*4b60*/  @!P1 ISETP.NE.AND P2, PT, R2, 0x1, PT ;  /* 0x000000010200980c */ /* 0x010fe40003f45270 */
[----:B------:R-:W-:Y:S02]  /*4b70*/  @!P1 SEL R9, R10, R0, !P0 ;  /* 0x000000000a099207 */ /* 0x000fe40004000000 */
[----:B------:R-:W-:Y:S02]  /*4b80*/  ELECT P0, URZ, PT ;  /* 0x0000000000ff782f */ /* 0x000fe40003800000 */
[----:B------:R-:W-:Y:S05]  /*4b90*/  @!P1 SEL R8, R11, R8, !P2 ;  /* 0x000000080b089207 */ /* 0x000fea0005000000 */
[----:B------:R-:W-:Y:S02]  /*4ba0*/  @!P1 IMAD.IADD R0, R9, 0x1, -R8 ;  /* 0x0000000109009824 */ /* 0x000fe400078e0a08 */
[----:B------:R-:W-:Y:S02]  /*4bb0*/  @!P1 IMAD.IADD R8, R8, 0x1, -R9 ;  /* 0x0000000108089824 */ /* 0x000fe400078e0a09 */
[----:B------:R-:W-:Y:S02]  /*4bc0*/  @!P1 IMAD R11, R0, R2, R11 ;  /* 0x00000002000b9224 */ /* 0x000fe400078e020b */
[----:B------:R-:W-:Y:S01]  /*4bd0*/  @!P1 IMAD R10, R8, R12, R10 ;  /* 0x0000000c080a9224 */ /* 0x000fe200078e020a */
[----:B---3--:R-:W-:Y:S06]  /*4be0*/  @!P4 BRA `(.L_x_89) ;  /* 0x0000002400c8c947 */ /* 0x008fec0003800000 */
.L_x_168:
[----:B------:R-:W-:Y:S01]  /*4bf0*/  PLOP3.LUT P5, PT, P5, P0, PT, 0xf2, 0x2f ;  /* 0x00000000002f781c */ /* 0x000fe20002fa1e72 */
[----:B------:R-:W-:Y:S01]  /*4c00*/  UMOV UR14, 0x0 ;  /* 0x00000000000e7882 */ /* 0x000fe20000000000 */
[----:B------:R-:W-:Y:S01]  /*4c10*/  LOP3.LUT R29, R29, 0x1, RZ, 0x3c, !PT ;  /* 0x000000011d1d7812 */ /* 0x000fe200078e3cff */
[----:B------:R-:W-:Y:S01]  /*4c20*/  UMOV UR15, 0x10000000 ;  /* 0x10000000000f7882 */ /* 0x000fe20000000000 */
[----:B------:R-:W-:Y:S01]  /*4c30*/  UMOV UR12, UR36 ;  /* 0x00000024000c7c82 */ /* 0x000fe20008000000 */
[----:B------:R-:W-:Y:S08]  /*4c40*/  @P3 R2UR UR36, R25 ;  /* 0x00000000192432ca */ /* 0x000ff000000e0000 */
[----:B------:R-:W-:Y:S01]  /*4c50*/  @!P5 IADD3 R2, P0, PT, R30, 0x580, RZ ;  /* 0x000005801e02d810 */ /* 0x000fe20007f1e0ff */
[----:B------:R-:W-:Y:S01]  /*4c60*/  @!P5 IMAD.SHL.U32 R58, R58, 0x20, RZ ;  /* 0x000000203a3ad824 */ /* 0x000fe200078e00ff */
[----:B------:R-:W-:Y:S01]  /*4c70*/  VOTEU.ALL UP1, P5 ;  /* 0x0000000000ff7886 */ /* 0x000fe20002820000 */
[----:B------:R-:W-:Y:S01]  /*4c80*/  @!P5 IMAD.SHL.U32 R59, R59, 0x40, RZ ;  /* 0x000000403b3bd824 */ /* 0x000fe200078e00ff */
[----:B------:R-:W-:Y:S01]  /*4c90*/  @!P5 R2UR UR8, R2 ;  /* 0x000000000208d2ca */ /* 0x000fe200000e0000 */
[----:B-1----:R-:W-:Y:S01]  /*4ca0*/  @!P5 IMAD.X R0, RZ, RZ, R31, P0 ;  /* 0x000000ffff00d224 */ /* 0x002fe200000e061f */
[----:B------:R-:W-:Y:S01]  /*4cb0*/  @!P5 R2UR UR10, R58 ;  /* 0x000000003a0ad2ca */ /* 0x000fe200000e0000 */
[----:B------:R-:W-:Y:S01]  /*4cc0*/  @!UP1 UIADD3 UR9, UPT, UPT, UR6, 0x120, URZ ;  /* 0x0000012006099890 */ /* 0x000fe2000fffe0ff */
[----:B------:R-:W-:Y:S01]  /*4cd0*/  @!P5 R2UR UR11, R59 ;  /* 0x000000003b0bd2ca */ /* 0x000fe200000e0000 */
[----:B------:R-:W-:Y:S01]  /*4ce0*/  IMAD.IADD R58, R10, 0x1, R56 ;  /* 0x000000010a3a7824 */ /* 0x000fe200078e0238 */
[----:B------:R-:W-:Y:S01]  /*4cf0*/  @!P5 R2UR UR7, R0 ;  /* 0x000000000007d2ca */ /* 0x000fe200000e0000 */
[----:B------:R-:W-:Y:S01]  /*4d00*/  IMAD.IADD R59, R11, 0x1, R57 ;  /* 0x000000010b3b7824 */ /* 0x000fe200078e0239 */
[C---:B------:R-:W-:Y:S04]  /*4d10*/  ISETP.NE.AND P0, PT, R28.reuse, 0x2, PT ;  /* 0x000000021c00780c */ /* 0x040fe80003f05270 */
[----:B------:R-:W-:Y:S01]  /*4d20*/  SEL R0, RZ, 0x1, P0 ;  /* 0x00000001ff007807 */ /* 0x000fe20000000000 */
[----:B------:R-:W-:Y:S01]  /*4d30*/  IMAD.U32 R8, RZ, RZ, UR8 ;  /* 0x00000008ff087e24 */ /* 0x000fe2000f8e00ff */
[----:B------:R-:W-:Y:S01]  /*4d40*/  @!UP1 UIADD3 UR8, UPT, UPT, UR6, 0x200, URZ ;  /* 0x0000020006089890 */ /* 0x000fe2000fffe0ff */
[----:B------:R-:W-:Y:S01]  /*4d50*/  SEL R28, R28, RZ, P0 ;  /* 0x000000ff1c1c7207 */ /* 0x000fe20000000000 */
[----:B------:R-:W-:Y:S01]  /*4d60*/  VOTEU.ALL UP1, P5 ;  /* 0x0000000000ff7886 */ /* 0x000fe20002820000 */
[----:B------:R-:W-:Y:S02]  /*4d70*/  LOP3.LUT R27, R27, R0, RZ, 0x3c, !PT ;  /* 0x000000001b1b7212 */ /* 0x000fe400078e3cff */
[----:B------:R-:W-:Y:S01]  /*4d80*/  IMAD.U32 R9, RZ, RZ, UR7 ;  /* 0x00000007ff097e24 */ /* 0x000fe2000f8e00ff */
[----:B------:R-:W-:Y:S04]  /*4d90*/  @!P5 R2UR UR16, R8 ;  /* 0x000000000810d2ca */ /* 0x000fe800000e0000 */
[----:B------:R-:W-:Y:S11]  /*4da0*/  @!P5 R2UR UR17, R9 ;  /* 0x000000000911d2ca */ /* 0x000ff600000e0000 */
[----:B------:R-:W-:Y:S02]  /*4db0*/  @!UPT UIADD3 URZ, UPT, UPT, URZ, URZ, URZ ;  /* 0x000000fffffff290 */ /* 0x000fe4000fffe0ff */
[----:B------:R3:W-:Y:S01]  /*4dc0*/  @!UP1 UTMALDG.3D [UR8], [UR16], desc[UR14] ;  /* 0x00000e08100095b4 */ /* 0x0007e20008011000 */
[----:B------:R3:W-:Y:S01]  /*4dd0*/  @!P5 SYNCS.ARRIVE.TRANS64.RED.A0TR RZ, [UR6+0x120], R23 ;  /* 0x00012017ffffd9a7 */ /* 0x0007e20008300406 */
[----:B------:R-:W-:Y:S01]  /*4de0*/  UPLOP3.LUT UP1, UPT, UPT, UPT, UPT, 0x80, 0x8 ;  /* 0x000000000008789c */ /* 0x000fe20003f2f070 */
[----:B------:R-:W-:Y:S01]  /*4df0*/  SYNCS.ARRIVE.TRANS64.RED.A1T0 RZ, [UR37], RZ ;  /* 0x000000ffffff79a7 */ /* 0x000fe20008100425 */
[----:B------:R-:W-:Y:S09]  /*4e00*/  @P3 BRA `(.L_x_90) ;  /* 0xfffffff400b43947 */ /* 0x000ff2000383ffff */
[----:B------:R-:W-:Y:S07]  /*4e10*/  MOV R0, UR6 ;  /* 0x0000000600007c02 */ /* 0x000fee0008000f00 */
.L_x_91:
[----:B-1----:R-:W-:-:S04]  /*4e20*/  SHF.L.U32 R2, R29, 0x1f, RZ ;  /* 0x0000001f1d027819 */ /* 0x002fc800000006ff */
[----:B------:R1:W2:Y:S03]  /*4e30*/  SYNCS.PHASECHK.TRANS64.TRYWAIT P0, [R0+URZ+0x128], R2 ;  /* 0x00012802000075a7 */ /* 0x0002a600080011ff */
[----:B--2---:R-:W-:Y:S05]  /*4e40*/  @!P0 NANOSLEEP.SYNCS 0x989680 ;  /* 0x009896800000895d */ /* 0x004fea0003900000 */
[----:B------:R-:W2:Y:S02]  /*4e50*/  @!P0 SYNCS.PHASECHK.TRANS64 P0, [R0+URZ+0x128], R2 ;  /* 0x00012802000085a7 */ /* 0x000ea400080010ff */
[----:B--23--:R-:W-:Y:S05]  /*4e60*/  @P0 EXIT ;  /* 0x000000000000094d */ /* 0x00cfea0003800000 */
[----:B------:R-:W-:Y:S05]  /*4e70*/  BRA `(.L_x_91) ;  /* 0xfffffffc00e87947 */ /* 0x000fea000383ffff */
.L_x_82:
[----:B------:R-:W-:-:S06]  /*4e80*/  UISETP.GE.AND UP1, UPT, UR8, 0x4, UPT ;  /* 0x000000040800788c */ /* 0x000fcc000bf26270 */
[----:B------:R-:W-:-:S13]  /*4e90*/  PLOP3.LUT P0, PT, PT, PT, UP1, 0x80, 0x8 ;  /* 0x000000000008781c */ /* 0x000fda0003f0f018 */
[----:B------:R-:W-:Y:S05]  /*4ea0*/  @!P0 EXIT ;  /* 0x000000000000894d */ /* 0x000fea0003800000 */
[----:B------:R-:W-:Y:S01]  /*4eb0*/  BAR.SYNC.DEFER_BLOCKING 0x6, 0xa0 ;  /* 0x0182800000007b1d */ /* 0x000fe20000010000 */
[C---:B------:R-:W-:Y:S01]  /*4ec0*/  IMAD.SHL.U32 R3, R64.reuse, 0x20, RZ ;  /* 0x0000002040037824 */ /* 0x040fe200078e00ff */
[----:B------:R-:W-:Y:S01]  /*4ed0*/  CS2R R68, SRZ ;  /* 0x0000000000447805 */ /* 0x000fe2000001ff00 */
[C---:B------:R-:W-:Y:S02]  /*4ee0*/  IMAD.SHL.U32 R2, R64.reuse, 0x10, RZ ;  /* 0x0000001040027824 */ /* 0x040fe400078e00ff */
[C---:B------:R-:W-:Y:S01]  /*4ef0*/  IMAD.U32 R32, R64.reuse, 0x10000, RZ ;  /* 0x0001000040207824 */ /* 0x040fe200078e00ff */
[----:B------:R-:W-:Y:S02]  /*4f00*/  UMOV UR43, 0x400 ;  /* 0x00000400002b7882 */ /* 0x000fe40000000000 */
[----:B------:R-:W1:Y:S01]  /*4f10*/  LDC R63, c[0x0][0x370] ;  /* 0x0000dc00ff3f7b82 */ /* 0x000e620000000800 */
[----:B------:R-:W-:Y:S01]  /*4f20*/  ULEA UR43, UR37, UR43, 0x18 ;  /* 0x0000002b252b7291 */ /* 0x000fe2000f8ec0ff */
[----:B------:R-:W-:Y:S01]  /*4f30*/  LOP3.LUT R4, R3, 0x80, RZ, 0xc0, !PT ;  /* 0x0000008003047812 */ /* 0x000fe200078ec0ff */
[----:B------:R-:W-:Y:S01]  /*4f40*/  IMAD.SHL.U32 R65, R64, 0x4, RZ ;  /* 0x0000000440417824 */ /* 0x000fe200078e00ff */
[----:B------:R-:W-:Y:S01]  /*4f50*/  LOP3.LUT R2, R2, 0x600, RZ, 0xc0, !PT ;  /* 0x0000060002027812 */ /* 0x000fe200078ec0ff */
[----:B------:R-:W-:Y:S01]  /*4f60*/  UIADD3 UR4, UPT, UPT, UR43, 0xa00, URZ ;  /* 0x00000a002b047890 */ /* 0x000fe2000fffe0ff */
[----:B------:R-:W-:Y:S01]  /*4f70*/  LOP3.LUT R4, R4, 0x10, R64, 0xf8, !PT ;  /* 0x0000001004047812 */ /* 0x000fe200078ef840 */
[----:B------:R-:W-:Y:S01]  /*4f80*/  IMAD.MOV.U32 R31, RZ, RZ, RZ ;  /* 0x000000ffff1f7224 */ /* 0x000fe200078e00ff */
[----:B------:R-:W2:Y:S01]  /*4f90*/  LDC R28, c[0x0][0xb0c] ;  /* 0x0002c300ff1c7b82 */ /* 0x000ea20000000800 */
[----:B------:R-:W-:Y:S01]  /*4fa0*/  LOP3.LUT R2, R2, 0x60, R3, 0xf8, !PT ;  /* 0x0000006002027812 */ /* 0x000fe200078ef803 */
[----:B------:R-:W-:Y:S01]  /*4fb0*/  IMAD.MOV.U32 R70, RZ, RZ, RZ ;  /* 0x000000ffff467224 */ /* 0x000fe200078e00ff */
[----:B------:R-:W-:Y:S01]  /*4fc0*/  LOP3.LUT R32, R32, 0x600000, RZ, 0xc0, !PT ;  /* 0x0060000020207812 */ /* 0x000fe200078ec0ff */
[----:B------:R-:W-:Y:S01]  /*4fd0*/  IMAD.MOV.U32 R73, RZ, RZ, RZ ;  /* 0x000000ffff497224 */ /* 0x000fe200078e00ff */
[----:B------:R-:W-:Y:S01]  /*4fe0*/  LOP3.LUT R65, R4, 0x10, R65, 0x78, !PT ;  /* 0x0000001004417812 */ /* 0x000fe200078e7841 */
[----:B------:R-:W-:Y:S01]  /*4ff0*/  IMAD.U32 R71, RZ, RZ, UR4 ;  /* 0x00000004ff477e24 */ /* 0x000fe2000f8e00ff */
[----:B------:R-:W-:Y:S01]  /*5000*/  LOP3.LUT R2, R2, 0x100, R3, 0xf8, !PT ;  /* 0x0000010002027812 */ /* 0x000fe200078ef803 */
[----:B------:R-:W4:Y:S01]  /*5010*/  LDC R61, c[0x0][0xb20] ;  /* 0x0002c800ff3d7b82 */ /* 0x000f220000000800 */
[----:B------:R-:W3:Y:S01]  /*5020*/  LDS R0, [UR43+0x1f0] ;  /* 0x0001f02bff007984 */ /* 0x000ee20008000800 */
[----:B------:R-:W1:Y:S01]  /*5030*/  LDCU.64 UR46, c[0x0][0x348] ;  /* 0x00006900ff2e77ac */ /* 0x000e620008000a00 */
[----:B------:R-:W-:Y:S01]  /*5040*/  LOP3.LUT R65, R2, R65, RZ, 0xfc, !PT ;  /* 0x0000004102417212 */ /* 0x000fe200078efcff */
[----:B------:R-:W1:Y:S04]  /*5050*/  LDCU.64 UR38, c[0x0][0x888] ;  /* 0x00011100ff2677ac */ /* 0x000e680008000a00 */
[----:B------:R-:W1:Y:S01]  /*5060*/  LDC R27, c[0x0][0xb30] ;  /* 0x0002cc00ff1b7b82 */ /* 0x000e620000000800 */
[----:B------:R-:W-:-:S07]  /*5070*/  UIADD3 UR42, UPT, UPT, UR43, 0x200, URZ ;  /* 0x000002002b2a7890 */ /* 0x000fce000fffe0ff */
[----:B------:R-:W1:Y:S08]  /*5080*/  LDC.64 R54, c[0x0][0xb10] ;  /* 0x0002c400ff367b82 */ /* 0x000e700000000a00 */
[----:B------:R-:W1:Y:S08]  /*5090*/  LDC.64 R24, c[0x0][0xb18] ;  /* 0x0002c600ff187b82 */ /* 0x000e700000000a00 */
[----:B------:R-:W1:Y:S08]  /*50a0*/  LDC.64 R50, c[0x0][0x888] ;  /* 0x00022200ff327b82 */ /* 0x000e700000000a00 */
[----:B------:R-:W1:Y:S01]  /*50b0*/  LDC.64 R22, c[0x0][0xb28] ;  /* 0x0002ca00ff167b82 */ /* 0x000e620000000a00 */
[----:B---3--:R-:W-:-:S07]  /*50c0*/  IMAD.IADD R32, R0, 0x1, R32 ;  /* 0x0000000100207824 */ /* 0x008fce00078e0220 */
[----:B------:R-:W3:Y:S08]  /*50d0*/  LDC.64 R52, c[0x0][0x890] ;  /* 0x00022400ff347b82 */ /* 0x000ef00000000a00 */
[----:B------:R-:W1:Y:S08]  /*50e0*/  LDC.64 R48, c[0x0][0x8b0] ;  /* 0x00022c00ff307b82 */ /* 0x000e700000000a00 */
[----:B------:R-:W1:Y:S08]  /*50f0*/  LDC.64 R46, c[0x0][0x8a8] ;  /* 0x00022a00ff2e7b82 */ /* 0x000e700000000a00 */
[----:B--2-4-:R-:W1:Y:S02]  /*5100*/  LDC R62, c[0x0][0x374] ;  /* 0x0000dd00ff3e7b82 */ /* 0x014e640000000800 */
.L_x_109:
[----:B------:R-:W-:Y:S02]  /*5110*/  LEA R0, R73, UR43, 0x3 ;  /* 0x0000002b49007c11 */ /* 0x000fe4000f8e18ff */
[----:B------:R-:W-:Y:S02]  /*5120*/  SHF.L.U32 R2, R69, 0x1f, RZ ;  /* 0x0000001f45027819 */ /* 0x000fe400000006ff */
[----:B------:R-:W-:Y:S02]  /*5130*/  LEA R16, R73, UR43, 0x4 ;  /* 0x0000002b49107c11 */ /* 0x000fe4000f8e20ff */
[----:B--2---:R-:W2:Y:S02]  /*5140*/  SYNCS.PHASECHK.TRANS64.TRYWAIT P0, [R0+URZ+0x140], R2 ;  /* 0x00014002000075a7 */ /* 0x004ea400080011ff */
[----:B-12---:R-:W-:Y:S05]  /*5150*/  @!P0 BRA `(.L_x_92) ;  /* 0x0000002000848947 */ /* 0x006fea0003800000 */
.L_x_169:
[----:B------:R-:W4:Y:S01]  /*5160*/  LDC.64 R10, c[0x0][0xb10] ;  /* 0x0002c400ff0a7b82 */ /* 0x000f220000000a00 */
[----:B------:R-:W3:Y:S01]  /*5170*/  LDS.128 R16, [R16+0x1d0] ;  /* 0x0001d00010107984 */ /* 0x000ee20000000c00 */
[----:B-1----:R-:W-:Y:S01]  /*5180*/  ISETP.NE.AND P1, PT, R27, 0x1, PT ;  /* 0x000000011b00780c */ /* 0x002fe20003f25270 */
[----:B--2---:R-:W-:Y:S01]  /*5190*/  VIADD R0, R0, 0x150 ;  /* 0x0000015000007836 */ /* 0x004fe20000000000 */
[----:B------:R-:W-:Y:S04]  /*51a0*/  ISETP.GE.AND P0, PT, R26, 0x1, PT ;  /* 0x000000011a00780c */ /* 0x000fe80003f06270 */
[----:B------:R-:W1:Y:S01]  /*51b0*/  LDC.64 R8, c[0x0][0xb18] ;  /* 0x0002c600ff087b82 */ /* 0x000e620000000a00 */
[----:B------:R-:W-:Y:S01]  /*51c0*/  PRMT R0, RZ, 0x654, R0 ;  /* 0x00000654ff007816 */ /* 0x000fe20000000000 */
[----:B------:R-:W-:Y:S01]  /*51d0*/  @!PT LDS RZ, [RZ] ;  /* 0x00000000fffff984 */ /* 0x000fe20000000800 */
[----:B------:R-:W-:Y:S01]  /*51e0*/  @!PT LDS RZ, [RZ] ;  /* 0x00000000fffff984 */ /* 0x000fe20000000800 */
[----:B------:R-:W-:Y:S01]  /*51f0*/  @!PT LDS RZ, [RZ] ;  /* 0x00000000fffff984 */ /* 0x000fe20000000800 */
[----:B------:R-:W-:Y:S01]  /*5200*/  @!PT LDS RZ, [RZ] ;  /* 0x00000000fffff984 */ /* 0x000fe20000000800 */
[----:B------:R2:W-:Y:S06]  /*5210*/  MEMBAR.ALL.CTA ;  /* 0x0000000000007992 */ /* 0x0005ec0000008000 */
[----:B--2---:R-:W2:Y:S01]  /*5220*/  FENCE.VIEW.ASYNC.S ;  /* 0x00000000000073c6 */ /* 0x004ea20000000000 */
[----:B------:R-:W1:Y:S08]  /*5230*/  @!P1 LDC R12, c[0x0][0xb20] ;  /* 0x0002c800ff0c9b82 */ /* 0x000e700000000800 */
[----:B------:R-:W1:Y:S01]  /*5240*/  @!P1 LDC R7, c[0x0][0xb0c] ;  /* 0x0002c300ff079b82 */ /* 0x000e620000000800 */
[----:B--2---:R2:W-:Y:S01]  /*5250*/  SYNCS.ARRIVE.TRANS64.RED.A1T0 RZ, [R0+URZ], RZ ;  /* 0x000000ff00ff79a7 */ /* 0x0045e200081004ff */
[----:B---3--:R-:W-:Y:S04]  /*5260*/  LOP3.LUT P4, RZ, R18, 0x1, RZ, 0xc0, !PT ;  /* 0x0000000112ff7812 */ /* 0x008fe8000788c0ff */
[----:B------:R-:W-:Y:S09]  /*5270*/  P2R R72, PR, RZ, 0x10 ;  /* 0x00000010ff487803 */ /* 0x000ff20000000000 */
[----:B------:R-:W-:Y:S02]  /*5280*/  @P4 MOV R30, R16 ;  /* 0x00000010001e4202 */ /* 0x000fe40000000f00 */
[----:B------:R-:W-:Y:S01]  /*5290*/  @P4 LOP3.LUT R29, R17, 0xffff, RZ, 0xc0, !PT ;  /* 0x0000ffff111d4812 */ /* 0x000fe200078ec0ff */
[----:B--2-4-:R-:W-:Y:S06]  /*52a0*/  @!P0 BRA `(.L_x_93) ;  /* 0x0000000000a48947 */ /* 0x014fec0003800000 */
[----:B------:R-:W-:Y:S01]  /*52b0*/  IMAD.HI.U32 R0, R62, R25, RZ ;  /* 0x000000193e007227 */ /* 0x000fe200078e00ff */
[----:B------:R-:W-:Y:S02]  /*52c0*/  ISETP.NE.AND P0, PT, R24, 0x1, PT ;  /* 0x000000011800780c */ /* 0x000fe40003f05270 */
[----:B------:R-:W-:Y:S01]  /*52d0*/  ISETP.NE.AND P2, PT, R26, 0x1, PT ;  /* 0x000000011a00780c */ /* 0x000fe20003f45270 */
[----:B------:R-:W-:Y:S01]  /*52e0*/  IMAD.HI.U32 R4, R63, R54, RZ ;  /* 0x000000363f047227 */ /* 0x000fe200078e00ff */
[----:B------:R-:W-:Y:S02]  /*52f0*/  SHF.R.U32.HI R0, RZ, R61, R0 ;  /* 0x0000003dff007219 */ /* 0x000fe40000011600 */
[----:B------:R-:W-:Y:S01]  /*5300*/  ISETP.NE.AND P3, PT, R28, 0x1, PT ;  /* 0x000000011c00780c */ /* 0x000fe20003f65270 */
[----:B------:R-:W-:Y:S01]  /*5310*/  IMAD.HI.U32 R6, R29, R25, RZ ;  /* 0x000000191d067227 */ /* 0x000fe200078e00ff */
[-C--:B------:R-:W-:Y:S02]  /*5320*/  SHF.R.U32.HI R4, RZ, R55.reuse, R4 ;  /* 0x00000037ff047219 */ /* 0x080fe40000011604 */
[----:B------:R-:W-:Y:S01]  /*5330*/  SEL R0, R62, R0, !P0 ;  /* 0x000000003e007207 */ /* 0x000fe20004000000 */
[----:B------:R-:W-:Y:S01]  /*5340*/  IMAD.HI.U32 R5, R30, R54, RZ ;  /* 0x000000361e057227 */ /* 0x000fe200078e00ff */
[----:B------:R-:W-:Y:S03]  /*5350*/  SEL R4, R63, R4, !P3 ;  /* 0x000000043f047207 */ /* 0x000fe60005800000 */
[-C--:B------:R-:W-:Y:S01]  /*5360*/  IMAD.HI.U32 R3, R0, R22.reuse, RZ ;  /* 0x0000001600037227 */ /* 0x080fe200078e00ff */
[----:B------:R-:W-:Y:S03]  /*5370*/  SHF.R.U32.HI R5, RZ, R55, R5 ;  /* 0x00000037ff057219 */ /* 0x000fe60000011605 */
[----:B------:R-:W-:Y:S01]  /*5380*/  IMAD.HI.U32 R2, R4, R22, RZ ;  /* 0x0000001604027227 */ /* 0x000fe200078e00ff */
[----:B------:R-:W-:Y:S02]  /*5390*/  @P2 SHF.R.U32.HI R0, RZ, R23, R3 ;  /* 0x00000017ff002219 */ /* 0x000fe40000011603 */
[----:B------:R-:W-:Y:S02]  /*53a0*/  SHF.R.U32.HI R3, RZ, R61, R6 ;  /* 0x0000003dff037219 */ /* 0x000fe40000011606 */
[----:B------:R-:W-:Y:S01]  /*53b0*/  @P2 SHF.R.U32.HI R4, RZ, R23, R2 ;  /* 0x00000017ff042219 */ /* 0x000fe20000011602 */
[----:B------:R-:W-:Y:S01]  /*53c0*/  IMAD R0, R26, R0, RZ ;  /* 0x000000001a007224 */ /* 0x000fe200078e02ff */
[----:B------:R-:W-:Y:S02]  /*53d0*/  SEL R3, R29, R3, !P0 ;  /* 0x000000031d037207 */ /* 0x000fe40004000000 */
[----:B------:R-:W-:Y:S01]  /*53e0*/  SEL R2, R30, R5, !P3 ;  /* 0x000000051e027207 */ /* 0x000fe20005800000 */
[----:B------:R-:W-:Y:S01]  /*53f0*/  IMAD R5, R26, R4, RZ ;  /* 0x000000041a057224 */ /* 0x000fe200078e02ff */
[C---:B------:R-:W-:Y:S01]  /*5400*/  ISETP.GE.AND P0, PT, R3.reuse, R0, PT ;  /* 0x000000000300720c */ /* 0x040fe20003f06270 */
[C---:B------:R-:W-:Y:S03]  /*5410*/  IMAD.HI.U32 R0, R3.reuse, R22, RZ ;  /* 0x0000001603007227 */ /* 0x040fe600078e00ff */
[C---:B------:R-:W-:Y:S02]  /*5420*/  ISETP.GE.OR P0, PT, R2.reuse, R5, P0 ;  /* 0x000000050200720c */ /* 0x040fe40000706670 */
[----:B------:R-:W-:Y:S04]  /*5430*/  SHF.R.U32.HI R0, RZ, R23, R0 ;  /* 0x00000017ff007219 */ /* 0x000fe80000011600 */
[C---:B------:R-:W-:Y:S05]  /*5440*/  SEL R6, R3.reuse, R0, !P2 ;  /* 0x0000000003067207 */ /* 0x040fea0005000000 */
        /* <DEDUP_REMOVED lines=14> */
[----:B------:R-:W-:Y:S07]  /*5530*/  IMAD R29, R3, R24, R29 ;  /* 0x00000018031d7224 */ /* 0x000fee00078e021d */
.L_x_93:
[----:B------:R-:W-:Y:S01]  /*5540*/  @!P1 IMAD.HI.U32 R0, R30, R10, RZ ;  /* 0x0000000a1e009227 */ /* 0x000fe200078e00ff */
[----:B-1----:R-:W-:Y:S01]  /*5550*/  @!P1 ISETP.NE.AND P0, PT, R8, 0x1, PT ;  /* 0x000000010800980c */ /* 0x002fe20003f05270 */
[----:B------:R-:W-:Y:S01]  /*5560*/  ULOP3.LUT UP0, URZ, UR42, 0x90, URZ, 0xc0, !UPT ;  /* 0x000000902aff7892 */ /* 0x000fe2000f80c0ff */
[----:B------:R-:W-:Y:S01]  /*5570*/  @!P1 ISETP.NE.AND P2, PT, R7, 0x1, PT ;  /* 0x000000010700980c */ /* 0x000fe20003f45270 */
[----:B------:R-:W-:Y:S01]  /*5580*/  @!P1 IMAD.HI.U32 R2, R29, R9, RZ ;  /* 0x000000091d029227 */ /* 0x000fe200078e00ff */
[----:B------:R-:W-:Y:S02]  /*5590*/  @!P1 SHF.R.U32.HI R0, RZ, R11, R0 ;  /* 0x0000000bff009219 */ /* 0x000fe40000011600 */
[----:B------:R-:W-:Y:S01]  /*55a0*/  @P4 SHF.R.U32.HI R67, RZ, 0x10, R17 ;  /* 0x00000010ff434819 */ /* 0x000fe20000011611 */
[----:B------:R-:W-:Y:S01]  /*55b0*/  VIADD R73, R73, 0x1 ;  /* 0x0000000149497836 */ /* 0x000fe20000000000 */
[----:B------:R-:W-:Y:S02]  /*55c0*/  @!P1 SHF.R.U32.HI R2, RZ, R12, R2 ;  /* 0x0000000cff029219 */ /* 0x000fe40000011602 */
[----:B------:R-:W-:Y:S02]  /*55d0*/  @!P1 SEL R3, R30, R0, !P2 ;  /* 0x000000001e039207 */ /* 0x000fe40005000000 */
[----:B------:R-:W-:Y:S05]  /*55e0*/  @!P1 SEL R2, R29, R2, !P0 ;  /* 0x000000021d029207 */ /* 0x000fea0004000000 */
[----:B------:R-:W-:Y:S02]  /*55f0*/  @!P1 IMAD.IADD R0, R2, 0x1, -R3 ;  /* 0x0000000102009824 */ /* 0x000fe400078e0a03 */
[----:B------:R-:W-:Y:S02]  /*5600*/  @!P1 IMAD.IADD R2, R3, 0x1, -R2 ;  /* 0x0000000103029824 */ /* 0x000fe400078e0a02 */
[----:B------:R-:W-:Y:S02]  /*5610*/  @!P1 IMAD R30, R0, R7, R30 ;  /* 0x00000007001e9224 */ /* 0x000fe400078e021e */
[----:B------:R-:W-:Y:S01]  /*5620*/  @!P1 IMAD R29, R2, R8, R29 ;  /* 0x00000008021d9224 */ /* 0x000fe200078e021d */
[----:B------:R-:W-:Y:S06]  /*5630*/  BRA.U !UP0, `(.L_x_94) ;  /* 0x0000000108407547 */ /* 0x000fec000b800000 */
[----:B------:R-:W1:Y:S01]  /*5640*/  LDCU.64 UR8, c[0x4][0x80] ;  /* 0x01001000ff0877ac */ /* 0x000e620008000a00 */
[----:B------:R-:W-:Y:S01]  /*5650*/  MOV R3, 0x0 ;  /* 0x0000000000037802 */ /* 0x000fe20000000f00 */
[----:B------:R-:W-:Y:S02]  /*5660*/  HFMA2 R12, -RZ, RZ, 0, 5.9604644775390625e-08 ;  /* 0x00000001ff0c7431 */ /* 0x000fe400000001ff */
[----:B------:R-:W-:Y:S02]  /*5670*/  IMAD.MOV.U32 R8, RZ, RZ, 0x70 ;  /* 0x00000070ff087424 */ /* 0x000fe400078e00ff */
[----:B------:R-:W-:Y:S01]  /*5680*/  IMAD.MOV.U32 R13, RZ, RZ, RZ ;  /* 0x000000ffff0d7224 */ /* 0x000fe200078e00ff */
[----:B------:R-:W2:Y:S01]  /*5690*/  LDCU.64 UR6, c[0x4][0x88] ;  /* 0x01001100ff0677ac */ /* 0x000ea20008000a00 */
[----:B------:R-:W3:Y:S01]  /*56a0*/  LDC.64 R2, c[0x4][R3] ;  /* 0x0100000003027b82 */ /* 0x000ee20000000a00 */
[----:B------:R-:W4:Y:S01]  /*56b0*/  LDCU.64 UR4, c[0x4][0x8] ;  /* 0x01000100ff0477ac */ /* 0x000f220008000a00 */
[----:B-1----:R-:W-:Y:S01]  /*56c0*/  MOV R5, UR9 ;  /* 0x0000000900057c02 */ /* 0x002fe20008000f00 */
[----:B------:R-:W-:Y:S01]  /*56d0*/  IMAD.U32 R4, RZ, RZ, UR8 ;  /* 0x00000008ff047e24 */ /* 0x000fe2000f8e00ff */
[----:B--2---:R-:W-:Y:S01]  /*56e0*/  MOV R7, UR7 ;  /* 0x0000000700077c02 */ /* 0x004fe20008000f00 */
[----:B------:R-:W-:Y:S01]  /*56f0*/  IMAD.U32 R6, RZ, RZ, UR6 ;  /* 0x00000006ff067e24 */ /* 0x000fe2000f8e00ff */
[----:B----4-:R-:W-:Y:S01]  /*5700*/  MOV R11, UR5 ;  /* 0x00000005000b7c02 */ /* 0x010fe20008000f00 */
[----:B------:R-:W-:Y:S02]  /*5710*/  IMAD.U32 R10, RZ, RZ, UR4 ;  /* 0x00000004ff0a7e24 */ /* 0x000fe4000f8e00ff */
[----:B------:R-:W-:Y:S07]  /*5720*/  LEPC R20, `(.L_x_94) ;  /* 0x000000001014794e */ /* 0x000fee0000000000 */
[----:B---3-5:R-:W-:Y:S05]  /*5730*/  CALL.ABS.NOINC R2 ;  /* 0x0000000002007343 */ /* 0x028fea0003c00000 */
.L_x_94:
[----:B------:R-:W-:Y:S01]  /*5740*/  LOP3.LUT P0, RZ, R71, 0x90, RZ, 0xc0, !PT ;  /* 0x0000009047ff7812 */ /* 0x000fe2000780c0ff */
[----:B------:R-:W-:Y:S11]  /*5750*/  BSSY.RECONVERGENT B6, `(.L_x_95) ;  /* 0x0000013000067945 */ /* 0x000ff60003800200 */
[----:B------:R-:W-:Y:S01]  /*5760*/  @!UPT UIADD3 URZ, UPT, UPT, URZ, URZ, URZ ;  /* 0x000000fffffff290 */ /* 0x000fe2000fffe0ff */
[----:B------:R-:W-:Y:S05]  /*5770*/  @!P0 BRA `(.L_x_96) ;  /* 0x0000000000408947 */ /* 0x000fea0003800000 */
        /* <DEDUP_REMOVED lines=16> */
.L_x_96:
[----:B------:R-:W-:Y:S05]  /*5880*/  BSYNC.RECONVERGENT B6 ;  /* 0x0000000000067941 */ /* 0x000fea0003800200 */
.L_x_95:
[----:B------:R-:W-:Y:S01]  /*5890*/  ISETP.NE.U32.AND P3, PT, R52, RZ, PT ;  /* 0x000000ff3400720c */ /* 0x000fe20003f65070 */
[----:B------:R-:W-:Y:S01]  /*58a0*/  UISETP.NE.AND UP1, UPT, UR44, URZ, UPT ;  /* 0x000000ff2c00728c */ /* 0x000fe2000bf25270 */
[----:B------:R-:W-:Y:S02]  /*58b0*/  ISETP.NE.U32.AND P4, PT, R48, RZ, PT ;  /* 0x000000ff3000720c */ /* 0x000fe40003f85070 */
[----:B------:R-:W-:Y:S02]  /*58c0*/  ISETP.NE.AND.EX P3, PT, R53, RZ, PT, P3 ;  /* 0x000000ff3500720c */ /* 0x000fe40003f65330 */
[----:B------:R-:W-:Y:S02]  /*58d0*/  PLOP3.LUT P1, PT, PT, PT, PT, 0x8, 0x80 ;  /* 0x000000000080781c */ /* 0x000fe40003f2e170 */
[----:B------:R-:W-:Y:S02]  /*58e0*/  PLOP3.LUT P0, PT, PT, PT, UP1, 0x80, 0x8 ;  /* 0x000000000008781c */ /* 0x000fe40003f0f018 */
[----:B------:R-:W-:Y:S02]  /*58f0*/  ISETP.NE.AND.EX P4, PT, R49, RZ, PT, P4 ;  /* 0x000000ff3100720c */ /* 0x000fe40003f85340 */
[----:B------:R-:W1:Y:S09]  /*5900*/  @UP1 LDCU.64 UR4, c[0x0][0x888] ;  /* 0x00011100ff0417ac */ /* 0x000e720008000a00 */
[----:B------:R-:W-:Y:S01]  /*5910*/  @P0 PLOP3.LUT P1, PT, P3, PT, PT, 0x80, 0x8 ;  /* 0x000000000008081c */ /* 0x000fe20001f2f070 */
[----:B-1----:R-:W-:Y:S04]  /*5920*/  @UP1 UISETP.NE.U32.AND UP0, UPT, UR4, URZ, UPT ;  /* 0x000000ff0400128c */ /* 0x002fe8000bf05070 */
[----:B------:R-:W-:Y:S04]  /*5930*/  @UP1 UISETP.NE.AND.EX UP0, UPT, UR5, URZ, UPT, UP0 ;  /* 0x000000ff0500128c */ /* 0x000fe8000bf05300 */
[----:B------:R-:W-:Y:S01]  /*5940*/  @UP1 USEL UR4, URZ, 0xffffffff, UP0 ;  /* 0xffffffffff041887 */ /* 0x000fe20008000000 */
[----:B------:R-:W-:Y:S11]  /*5950*/  @!P3 BRA `(.L_x_97) ;  /* 0x00000000002cb947 */ /* 0x000ff60003800000 */
[----:B------:R-:W-:Y:S01]  /*5960*/  ISETP.NE.U32.AND P2, PT, R50, RZ, PT ;  /* 0x000000ff3200720c */ /* 0x000fe20003f45070 */
[----:B------:R-:W-:Y:S03]  /*5970*/  IMAD.MOV.U32 R60, RZ, RZ, 0x1 ;  /* 0x00000001ff3c7424 */ /* 0x000fe600078e00ff */
[----:B------:R-:W-:Y:S11]  /*5980*/  ISETP.NE.AND.EX P2, PT, R51, RZ, PT, P2 ;  /* 0x000000ff3300720c */ /* 0x000ff60003f45320 */
[----:B------:R-:W-:Y:S02]  /*5990*/  @!UPT UIADD3 URZ, UPT, UPT, URZ, URZ, URZ ;  /* 0x000000fffffff290 */ /* 0x000fe4000fffe0ff */
[----:B------:R-:W1:Y:S01]  /*59a0*/  @P2 LDC.64 R2, c[0x0][0x888] ;  /* 0x00022200ff022b82 */ /* 0x000e620000000a00 */
[----:B------:R-:W-:Y:S04]  /*59b0*/  @P2 IMAD R0, R52, UR36, RZ ;  /* 0x0000002434002c24 */ /* 0x000fe8000f8e02ff */
[----:B-1----:R-:W-:Y:S04]  /*59c0*/  @P2 IMAD.WIDE R2, R0, 0x4, R2 ;  /* 0x0000000400022825 */ /* 0x002fe800078e0202 */
[----:B------:R-:W-:Y:S01]  /*59d0*/  HFMA2 R0, -RZ, RZ, 0, 5.9604644775390625e-08 ;  /* 0x00000001ff007431 */ /* 0x000fe200000001ff */
[----:B-----5:R1:W5:Y:S04]  /*59e0*/  @P2 LDG.E R34, desc[UR40][R2.64] ;  /* 0x0000002802222981 */ /* 0x020368000c1e1900 */
[----:B------:R-:W-:Y:S01]  /*59f0*/  @!P2 PRMT R60, R0, 0x7610, R60 ;  /* 0x00007610003ca816 */ /* 0x000fe2000000003c */
[----:B-1----:R-:W2:Y:S06]  /*5a00*/  @!P2 LDC R34, c[0x0][0x880] ;  /* 0x00022000ff22ab82 */ /* 0x002eac0000000800 */
.L_x_97:
[----:B------:R-:W-:Y:S05]  /*5a10*/  @!P4 BRA `(.L_x_98) ;  /* 0x000000000020c947 */ /* 0x000fea0003800000 */
[----:B------:R-:W-:Y:S04]  /*5a20*/  ISETP.NE.U32.AND P2, PT, R46, RZ, PT ;  /* 0x000000ff2e00720c */ /* 0x000fe80003f45070 */
[----:B------:R-:W-:Y:S11]  /*5a30*/  ISETP.NE.AND.EX P2, PT, R47, RZ, PT, P2 ;  /* 0x000000ff2f00720c */ /* 0x000ff60003f45320 */
[----:B------:R-:W-:Y:S02]  /*5a40*/  @!UPT UIADD3 URZ, UPT, UPT, URZ, URZ, URZ ;  /* 0x000000fffffff290 */ /* 0x000fe4000fffe0ff */
[----:B------:R-:W1:Y:S01]  /*5a50*/  @P2 LDC.64 R2, c[0x0][0x8a8] ;  /* 0x00022a00ff022b82 */ /* 0x000e620000000a00 */
[----:B------:R-:W-:Y:S04]  /*5a60*/  @P2 IMAD R0, R48, UR36, RZ ;  /* 0x0000002430002c24 */ /* 0x000fe8000f8e02ff */
[----:B-1----:R-:W-:Y:S05]  /*5a70*/  @P2 IMAD.WIDE R2, R0, 0x4, R2 ;  /* 0x0000000400022825 */ /* 0x002fea00078e0202 */
[----:B-----5:R1:W5:Y:S02]  /*5a80*/  @P2 LDG.E R33, desc[UR40][R2.64] ;  /* 0x0000002802212981 */ /* 0x020364000c1e1900 */
[----:B-1----:R-:W3:Y:S02]  /*5a90*/  @!P2 LDC R33, c[0x0][0x8a0] ;  /* 0x00022800ff21ab82 */ /* 0x002ee40000000800 */
.L_x_98:
[----:B--2--5:R-:W-:Y:S01]  /*5aa0*/  @P0 FSETP.NEU.AND P4, PT, R34, RZ, PT ;  /* 0x000000ff2200020b */ /* 0x024fe20003f8d000 */
[----:B------:R-:W-:Y:S01]  /*5ab0*/  IMAD.U32 R0, RZ, RZ, UR4 ;  /* 0x00000004ff007e24 */ /* 0x000fe2000f8e00ff */
[----:B------:R-:W-:Y:S01]  /*5ac0*/  @P0 LOP3.LUT P2, RZ, R60, 0xff, RZ, 0xc0, !PT ;  /* 0x000000ff3cff0812 */ /* 0x000fe2000784c0ff */
[----:B------:R-:W-:Y:S01]  /*5ad0*/  BSSY B1, `(.L_x_99) ;  /* 0x0000034000017945 */ /* 0x000fe20003800000 */
[----:B------:R-:W-:Y:S02]  /*5ae0*/  @P0 SEL R2, RZ, 0xffffffff, P4 ;  /* 0xffffffffff020807 */ /* 0x000fe40002000000 */
[----:B------:R-:W-:Y:S02]  /*5af0*/  CS2R R38, SRZ ;  /* 0x0000000000267805 */ /* 0x000fe4000001ff00 */
[C---:B------:R-:W-:Y:S02]  /*5b00*/  LEA R16, R31.reuse, UR43, 0x3 ;  /* 0x0000002b1f107c11 */ /* 0x040fe4000f8e18ff */
[----:B------:R-:W-:Y:S02]  /*5b10*/  CS2R R36, SRZ ;  /* 0x0000000000247805 */ /* 0x000fe4000001ff00 */
[----:B------:R-:W-:Y:S02]  /*5b20*/  @P1 SEL R2, R0, R2, !P2 ;  /* 0x0000000200021207 */ /* 0x000fe40005000000 */
[----:B------:R-:W-:Y:S02]  /*5b30*/  SHF.L.U32 R3, R70, 0x1f, RZ ;  /* 0x0000001f46037819 */ /* 0x000fe400000006ff */
[----:B------:R-:W-:Y:S02]  /*5b40*/  @P0 LOP3.LUT R2, R2, 0x1, RZ, 0xc0, !PT ;  /* 0x0000000102020812 */ /* 0x000fe400078ec0ff */
[----:B------:R-:W-:Y:S02]  /*5b50*/  PLOP3.LUT P5, PT, PT, PT, PT, 0x8, 0x80 ;  /* 0x000000000080781c */ /* 0x000fe40003fae170 */
[----:B------:R-:W-:Y:S02]  /*5b60*/  ISETP.NE.U32.OR P1, PT, R2, 0x1, !P0 ;  /* 0x000000010200780c */ /* 0x000fe40004725470 */
[C---:B------:R-:W-:Y:S11]  /*5b70*/  LEA.HI R2, R31.reuse, R31, RZ, 0x1 ;  /* 0x0000001f1f027211 */ /* 0x040ff600078f08ff */
[----:B------:R-:W-:Y:S04]  /*5b80*/  @P1 SHF.L.U32 R0, R68, 0x1f, RZ ;  /* 0x0000001f44001819 */ /* 0x000fe800000006ff */
[----:B------:R1:W2:Y:S01]  /*5b90*/  @P1 SYNCS.PHASECHK.TRANS64.TRYWAIT P0, [UR43+0x120], R0 ;  /* 0x00012000ff0015a7 */ /* 0x0002a2000800112b */
[----:B------:R4:W3:Y:S01]  /*5ba0*/  SYNCS.PHASECHK.TRANS64.TRYWAIT P4, [R16+URZ+0x160], R3 ;  /* 0x00016003100075a7 */ /* 0x0008e200080811ff */
[C---:B-1----:R-:W-:Y:S01]  /*5bb0*/  IMAD.SHL.U32 R0, R2.reuse, 0x10, RZ ;  /* 0x0000001002007824 */ /* 0x042fe200078e00ff */
[----:B------:R-:W-:Y:S04]  /*5bc0*/  LOP3.LUT R2, R2, 0xffe, RZ, 0xc0, !PT ;  /* 0x00000ffe02027812 */ /* 0x000fe800078ec0ff */
[----:B------:R-:W-:Y:S01]  /*5bd0*/  LOP3.LUT R0, R0, 0xffffffe0, RZ, 0xc0, !PT ;  /* 0xffffffe000007812 */ /* 0x000fe200078ec0ff */
[----:B------:R-:W-:Y:S04]  /*5be0*/  IMAD.IADD R2, R31, 0x1, -R2 ;  /* 0x000000011f027824 */ /* 0x000fe800078e0a02 */
[----:B------:R-:W-:Y:S04]  /*5bf0*/  IMAD.IADD R0, R32, 0x1, R0 ;  /* 0x0000000120007824 */ /* 0x000fe800078e0200 */
[----:B------:R-:W-:Y:S01]  /*5c00*/  IMAD R2, R2, 0x100000, R0 ;  /* 0x0010000002027824 */ /* 0x000fe200078e0200 */
[----:B--2---:R-:W-:Y:S01]  /*5c10*/  @P1 PLOP3.LUT P5, PT, P0, PT, PT, 0x8, 0x80 ;  /* 0x000000000080181c */ /* 0x004fe200007ae170 */
[----:B------:R-:W-:Y:S01]  /*5c20*/  @!UPT UIADD3 URZ, UPT, UPT, URZ, URZ, URZ ;  /* 0x000000fffffff290 */ /* 0x000fe2000fffe0ff */
[----:B---34-:R-:W-:Y:S11]  /*5c30*/  @!P1 BRA `(.L_x_100) ;  /* 0x0000000000749947 */ /* 0x018ff60003800000 */
[----:B------:R-:W-:Y:S01]  /*5c40*/  ISETP.NE.U32.AND P0, PT, RZ, UR38, PT ;  /* 0x00000026ff007c0c */ /* 0x000fe2000bf05070 */
[----:B------:R-:W-:Y:S01]  /*5c50*/  BSSY B0, `(.L_x_101) ;  /* 0x0000010000007945 */ /* 0x000fe20003800000 */
[----:B------:R-:W-:Y:S02]  /*5c60*/  FSETP.NEU.AND P2, PT, R34, RZ, PT ;  /* 0x000000ff2200720b */ /* 0x000fe40003f4d000 */
[----:B------:R-:W-:Y:S02]  /*5c70*/  CS2R R38, SRZ ;  /* 0x0000000000267805 */ /* 0x000fe4000001ff00 */
[----:B------:R-:W-:Y:S02]  /*5c80*/  ISETP.NE.AND.EX P0, PT, RZ, UR39, PT, P0 ;  /* 0x00000027ff007c0c */ /* 0x000fe4000bf05300 */
[----:B------:R-:W-:Y:S02]  /*5c90*/  CS2R R36, SRZ ;  /* 0x0000000000247805 */ /* 0x000fe4000001ff00 */
[----:B------:R-:W-:Y:S02]  /*5ca0*/  LOP3.LUT P1, RZ, R60, 0xff, RZ, 0xc0, !PT ;  /* 0x000000ff3cff7812 */ /* 0x000fe4000782c0ff */
[----:B------:R-:W-:Y:S02]  /*5cb0*/  SEL R0, RZ, 0xffffffff, P2 ;  /* 0xffffffffff007807 */ /* 0x000fe40001000000 */
[----:B------:R-:W-:Y:S04]  /*5cc0*/  SEL R4, RZ, 0xffffffff, P0 ;  /* 0xffffffffff047807 */ /* 0x000fe80000000000 */
[----:B------:R-:W-:Y:S04]  /*5cd0*/  @P3 SEL R0, R4, R0, !P1 ;  /* 0x0000000004003207 */ /* 0x000fe80004800000 */
[----:B------:R-:W-:Y:S04]  /*5ce0*/  LOP3.LUT R0, R0, 0x1, RZ, 0xc0, !PT ;  /* 0x0000000100007812 */ /* 0x000fe800078ec0ff */
[----:B------:R-:W-:Y:S01]  /*5cf0*/  ISETP.NE.U32.AND P0, PT, R0, 0x1, PT ;  /* 0x000000010000780c */ /* 0x000fe20003f05070 */
[----:B------:R-:W-:Y:S01]  /*5d00*/  @!UPT UIADD3 URZ, UPT, UPT, URZ, URZ, URZ ;  /* 0x000000fffffff290 */ /* 0x000fe2000fffe0ff */
[----:B------:R-:W-:Y:S11]  /*5d10*/  @!P5 BRA `(.L_x_102) ;  /* 0x00000000000cd947 */ /* 0x000ff60003800000 */
[----:B------:R-:W-:Y:S04]  /*5d20*/  SHF.L.U32 R4, R68, 0x1f, RZ ;  /* 0x0000001f44047819 */ /* 0x000fe800000006ff */
[----:B------:R-:W1:Y:S02]  /*5d30*/  SYNCS.PHASECHK.TRANS64.TRYWAIT P1, [UR43+0x120], R4 ;  /* 0x00012004ff0075a7 */ /* 0x000e64000802112b */
[----:B-1----:R-:W-:Y:S05]  /*5d40*/  @!P1 BRA `(.L_x_103) ;  /* 0x00000014009c9947 */ /* 0x002fea0003800000 */
.L_x_102:
[----:B------:R-:W-:Y:S05]  /*5d50*/  BSYNC B0 ;  /* 0x0000000000007941 */ /* 0x000fea0003800000 */
.L_x_101:
[----:B------:R2:W3:Y:S01]  /*5d60*/  @P0 LDS.128 R36, [R65+UR43+0x200] ;  /* 0x0002002b41240984 */ /* 0x0004e20008000c00 */
[----:B------:R-:W-:Y:S01]  /*5d70*/  UIADD3 UR4, UPT, UPT, UR43, 0x128, URZ ;  /* 0x000001282b047890 */ /* 0x000fe2000fffe0ff */
[----:B------:R-:W-:Y:S01]  /*5d80*/  LOP3.LUT R68, R68, 0x1, RZ, 0x3c, !PT ;  /* 0x0000000144447812 */ /* 0x000fe200078e3cff */
[----:B------:R-:W-:Y:S01]  /*5d90*/  @!PT LDS RZ, [RZ] ;  /* 0x00000000fffff984 */ /* 0x000fe20000000800 */
[----:B------:R-:W-:Y:S01]  /*5da0*/  @!PT LDS RZ, [RZ] ;  /* 0x00000000fffff984 */ /* 0x000fe20000000800 */
[----:B------:R-:W-:Y:S01]  /*5db0*/  @!PT LDS RZ, [RZ] ;  /* 0x00000000fffff984 */ /* 0x000fe20000000800 */
[----:B------:R-:W-:Y:S01]  /*5dc0*/  @!PT LDS RZ, [RZ] ;  /* 0x00000000fffff984 */ /* 0x000fe20000000800 */
[----:B------:R4:W-:Y:S06]  /*5dd0*/  MEMBAR.ALL.CTA ;  /* 0x0000000000007992 */ /* 0x0009ec0000008000 */
[----:B----4-:R-:W4:Y:S01]  /*5de0*/  FENCE.VIEW.ASYNC.S ;  /* 0x00000000000073c6 */ /* 0x010f220000000000 */
[----:B------:R-:W-:Y:S09]  /*5df0*/  UPRMT UR4, UR37, 0x654, UR4 ;  /* 0x0000065425047896 */ /* 0x000ff20008000004 */
[----:B----4-:R-:W-:Y:S03]  /*5e00*/  SYNCS.ARRIVE.TRANS64.RED.A1T0 RZ, [UR4], RZ ;  /* 0x000000ffffff79a7 */ /* 0x010fe60008100404 */
.L_x_100:
[----:B------:R-:W-:Y:S05]  /*5e10*/  BSYNC B1 ;  /* 0x0000000000017941 */ /* 0x000fea0003800000 */
.L_x_99:
[----:B-1----:R-:W-:Y:S04]  /*5e20*/  SHF.R.U32.HI R0, RZ, 0x15, R2 ;  /* 0x00000015ff007819 */ /* 0x002fe80000011602 */
[----:B------:R-:W-:Y:S01]  /*5e30*/  LOP3.LUT P0, RZ, R0, 0x3, R66, 0x48, !PT ;  /* 0x0000000300ff7812 */ /* 0x000fe20007804842 */
[----:B------:R-:W-:Y:S01]  /*5e40*/  @!UPT UIADD3 URZ, UPT, UPT, URZ, URZ, URZ ;  /* 0x000000fffffff290 */ /* 0x000fe2000fffe0ff */
[----:B------:R-:W-:Y:S11]  /*5e50*/  @P4 BRA `(.L_x_104) ;  /* 0x0000000000084947 */ /* 0x000ff60003800000 */
[----:B------:R-:W1:Y:S02]  /*5e60*/  SYNCS.PHASECHK.TRANS64.TRYWAIT P1, [R16+URZ+0x160], R3 ;  /* 0x00016003100075a7 */ /* 0x000e6400080211ff */
[----:B-1----:R-:W-:Y:S05]  /*5e70*/  @!P1 BRA `(.L_x_105) ;  /* 0x0000001400689947 */ /* 0x002fea0003800000 */
.L_x_104:
[----:B------:R-:W-:Y:S05]  /*5e80*/  @!P0 BRA `(.L_x_106) ;  /* 0x0000000000408947 */ /* 0x000fea0003800000 */
[----:B------:R-:W4:Y:S01]  /*5e90*/  LDCU.64 UR8, c[0x4][0x70] ;  /* 0x01000e00ff0877ac */ /* 0x000f220008000a00 */
[----:B------:R-:W-:Y:S01]  /*5ea0*/  MOV R15, 0x0 ;  /* 0x00000000000f7802 */ /* 0x000fe20000000f00 */
[----:B------:R-:W-:Y:S02]  /*5eb0*/  HFMA2 R12, -RZ, RZ, 0, 5.9604644775390625e-08 ;  /* 0x00000001ff0c7431 */ /* 0x000fe400000001ff */
[----:B------:R-:W-:Y:S02]  /*5ec0*/  IMAD.MOV.U32 R8, RZ, RZ, 0x192 ;  /* 0x00000192ff087424 */ /* 0x000fe400078e00ff */
[----:B------:R-:W-:Y:S01]  /*5ed0*/  IMAD.MOV.U32 R13, RZ, RZ, RZ ;  /* 0x000000ffff0d7224 */ /* 0x000fe200078e00ff */
[----:B------:R-:W5:Y:S01]  /*5ee0*/  LDCU.64 UR6, c[0x4][0x78] ;  /* 0x01000f00ff0677ac */ /* 0x000f620008000a00 */
[----:B------:R-:W1:Y:S01]  /*5ef0*/  LDC.64 R14, c[0x4][R15] ;  /* 0x010000000f0e7b82 */ /* 0x000e620000000a00 */
[----:B------:R-:W2:Y:S01]  /*5f00*/  LDCU.64 UR4, c[0x4][0x10] ;  /* 0x01000200ff0477ac */ /* 0x000ea20008000a00 */
[----:B----4-:R-:W-:Y:S01]  /*5f10*/  MOV R5, UR9 ;  /* 0x0000000900057c02 */ /* 0x010fe20008000f00 */
[----:B------:R-:W-:Y:S01]  /*5f20*/  IMAD.U32 R4, RZ, RZ, UR8 ;  /* 0x00000008ff047e24 */ /* 0x000fe2000f8e00ff */
[----:B-----5:R-:W-:Y:S01]  /*5f30*/  MOV R7, UR7 ;  /* 0x0000000700077c02 */ /* 0x020fe20008000f00 */
[----:B------:R-:W-:Y:S01]  /*5f40*/  IMAD.U32 R6, RZ, RZ, UR6 ;  /* 0x00000006ff067e24 */ /* 0x000fe2000f8e00ff */
[----:B--2---:R-:W-:Y:S01]  /*5f50*/  MOV R11, UR5 ;  /* 0x00000005000b7c02 */ /* 0x004fe20008000f00 */
[----:B------:R-:W-:Y:S02]  /*5f60*/  IMAD.U32 R10, RZ, RZ, UR4 ;  /* 0x00000004ff0a7e24 */ /* 0x000fe4000f8e00ff */
[----:B------:R-:W-:Y:S07]  /*5f70*/  LEPC R20, `(.L_x_106) ;  /* 0x000000001014794e */ /* 0x000fee0000000000 */
[----:B-1-3--:R-:W-:Y:S05]  /*5f80*/  CALL.ABS.NOINC R14 ;  /* 0x000000000e007343 */ /* 0x00afea0003c00000 */
.L_x_106:
[----:B------:R-:W-:Y:S01]  /*5f90*/  LOP3.LUT P0, RZ, R64, 0x60, RZ, 0xc0, !PT ;  /* 0x0000006040ff7812 */ /* 0x000fe2000780c0ff */
[----:B------:R-:W-:Y:S05]  /*5fa0*/  WARPSYNC.ALL ;  /* 0x0000000000007948 */ /* 0x000fea0003800000 */
[----:B------:R-:W-:Y:S01]  /*5fb0*/  R2UR UR4, R2 ;  /* 0x00000000020472ca */ /* 0x000fe200000e0000 */
[----:B------:R-:W-:Y:S01]  /*5fc0*/  BSSY.RECONVERGENT B0, `(.L_x_107) ;  /* 0x000005f000007945 */ /* 0x000fe20003800200 */
[----:B------:R-:W-:Y:S02]  /*5fd0*/  R2UR UR5, R16 ;  /* 0x00000000100572ca */ /* 0x000fe400000e0000 */
[-C--:B---3--:R-:W-:Y:S02]  /*5fe0*/  F2FP.F16.E4M3.UNPACK_B R2, R36.reuse ;  /* 0x00000024ff02723e */ /* 0x088fe400020006ff */
[----:B------:R-:W-:Y:S02]  /*5ff0*/  F2FP.F16.E4M3.UNPACK_B R36, R36.H1 ;  /* 0x00000024ff24723e */ /* 0x000fe400030006ff */
[-C--:B------:R-:W-:Y:S01]  /*6000*/  F2FP.F16.E4M3.UNPACK_B R35, R37.reuse ;  /* 0x00000025ff23723e */ /* 0x080fe200020006ff */
[--C-:B------:R-:W-:Y:S01]  /*6010*/  HADD2.F32 R0, -RZ, R2.reuse.H0_H0 ;  /* 0x20000002ff007230 */ /* 0x100fe20000004100 */
[----:B------:R-:W-:Y:S01]  /*6020*/  F2FP.F16.E4M3.UNPACK_B R37, R37.H1 ;  /* 0x00000025ff25723e */ /* 0x000fe200030006ff */
[----:B------:R-:W-:Y:S01]  /*6030*/  HADD2.F32 R2, -RZ, R2.H1_H1 ;  /* 0x30000002ff027230 */ /* 0x000fe20000004100 */
[-C--:B------:R-:W-:Y:S01]  /*6040*/  F2FP.F16.E4M3.UNPACK_B R40, R38.reuse ;  /* 0x00000026ff28723e */ /* 0x080fe200020006ff */
[----:B-1----:R-:W-:Y:S01]  /*6050*/  LDTM.16dp32bit_t0_t15.x16 R4, tmem[UR4] ;  /* 0x00000004000479ee */ /* 0x002fe20008a00000 */
[----:B------:R-:W1:Y:S01]  /*6060*/  LDTM.16dp32bit_t16_t31.x16 R4, tmem[UR4+0x10] ;  /* 0x00001004000479ee */ /* 0x000e620008a20000 */
[----:B------:R-:W-:Y:S01]  /*6070*/  NOP ;  /* 0x0000000000007918 */ /* 0x000fe20000000000 */
[----:B------:R-:W-:Y:S01]  /*6080*/  UIADD3 UR5, UPT, UPT, UR5, 0x180, URZ ;  /* 0x0000018005057890 */ /* 0x000fe2000fffe0ff */
[--C-:B------:R-:W-:Y:S01]  /*6090*/  HADD2.F32 R21, -RZ, R35.reuse.H0_H0 ;  /* 0x20000023ff157230 */ /* 0x100fe20000004100 */
[----:B------:R-:W-:Y:S01]  /*60a0*/  F2FP.F16.E4M3.UNPACK_B R41, R38.H1 ;  /* 0x00000026ff29723e */ /* 0x000fe200030006ff */
[----:B------:R-:W-:Y:S01]  /*60b0*/  HADD2.F32 R35, -RZ, R35.H1_H1 ;  /* 0x30000023ff237230 */ /* 0x000fe20000004100 */
[----:B------:R-:W-:Y:S01]  /*60c0*/  UPRMT UR5, UR37, 0x654, UR5 ;  /* 0x0000065425057896 */ /* 0x000fe20008000005 */
[----:B------:R-:W-:Y:S01]  /*60d0*/  HADD2.F32 R38, -RZ, R40.H0_H0 ;  /* 0x20000028ff267230 */ /* 0x000fe20000004100 */
[-C--:B------:R-:W-:Y:S01]  /*60e0*/  F2FP.F16.E4M3.UNPACK_B R43, R39.reuse ;  /* 0x00000027ff2b723e */ /* 0x080fe200020006ff */
[----:B------:R-:W-:Y:S01]  /*60f0*/  HADD2.F32 R3, -RZ, R36.H0_H0 ;  /* 0x20000024ff037230 */ /* 0x000fe20000004100 */
[----:B------:R-:W-:Y:S01]  /*6100*/  F2FP.F16.E4M3.UNPACK_B R45, R39.H1 ;  /* 0x00000027ff2d723e */ /* 0x000fe200030006ff */
[----:B------:R-:W-:Y:S01]  /*6110*/  HADD2.F32 R39, -RZ, R40.H1_H1 ;  /* 0x30000028ff277230 */ /* 0x000fe20000004100 */
[----:B------:R-:W-:Y:S01]  /*6120*/  IADD3 R31, PT, PT, R31, 0x1, RZ ;  /* 0x000000011f1f7810 */ /* 0x000fe20007ffe0ff */
[--C-:B------:R-:W-:Y:S02]  /*6130*/  HADD2.F32 R42, -RZ, R43.reuse.H0_H0 ;  /* 0x2000002bff2a7230 */ /* 0x100fe40000004100 */
[----:B-1----:R-:W-:Y:S01]  /*6140*/  SYNCS.ARRIVE.TRANS64.RED.A1T0 RZ, [UR5], RZ ;  /* 0x000000ffffff79a7 */ /* 0x002fe20008100405 */
[----:B------:R-:W-:Y:S02]  /*6150*/  HADD2.F32 R43, -RZ, R43.H1_H1 ;  /* 0x3000002bff2b7230 */ /* 0x000fe40000004100 */
[----:B------:R-:W-:Y:S02]  /*6160*/  HADD2.F32 R20, -RZ, R36.H1_H1 ;  /* 0x30000024ff147230 */ /* 0x000fe40000004100 */
[--C-:B------:R-:W-:Y:S02]  /*6170*/  HADD2.F32 R36, -RZ, R37.reuse.H0_H0 ;  /* 0x20000025ff247230 */ /* 0x100fe40000004100 */
[----:B------:R-:W-:Y:S02]  /*6180*/  HADD2.F32 R37, -RZ, R37.H1_H1 ;  /* 0x30000025ff257230 */ /* 0x000fe40000004100 */
[C---:B------:R-:W-:Y:S01]  /*6190*/  FMUL R4, R33.reuse, R4 ;  /* 0x0000000421047220 */ /* 0x040fe20000400000 */
[C---:B------:R-:W-:Y:S01]  /*61a0*/  FMUL R5, R33.reuse, R5 ;  /* 0x0000000521057220 */ /* 0x040fe20000400000 */
[C---:B------:R-:W-:Y:S01]  /*61b0*/  FMUL R8, R33.reuse, R8 ;  /* 0x0000000821087220 */ /* 0x040fe20000400000 */
[C---:B------:R-:W-:Y:S01]  /*61c0*/  FMUL R9, R33.reuse, R9 ;  /* 0x0000000921097220 */ /* 0x040fe20000400000 */
[C---:B------:R-:W-:Y:S01]  /*61d0*/  FFMA R4, R34.reuse, R0, R4 ;  /* 0x0000000022047223 */ /* 0x040fe20000000004 */
[C---:B------:R-:W-:Y:S01]  /*61e0*/  FFMA R5, R34.reuse, R2, R5 ;  /* 0x0000000222057223 */ /* 0x040fe20000000005 */
[C---:B------:R-:W-:Y:S01]  /*61f0*/  FMUL R12, R33.reuse, R12 ;  /* 0x0000000c210c7220 */ /* 0x040fe20000400000 */
[C---:B------:R-:W-:Y:S01]  /*6200*/  FMUL R13, R33.reuse, R13 ;  /* 0x0000000d210d7220 */ /* 0x040fe20000400000 */
[C---:B------:R-:W-:Y:S01]  /*6210*/  FMUL R16, R33.reuse, R16 ;  /* 0x0000001021107220 */ /* 0x040fe20000400000 */
[C---:B------:R-:W-:Y:S01]  /*6220*/  FMUL R17, R33.reuse, R17 ;  /* 0x0000001121117220 */ /* 0x040fe20000400000 */
[C---:B------:R-:W-:Y:S01]  /*6230*/  FMUL R6, R33.reuse, R6 ;  /* 0x0000000621067220 */ /* 0x040fe20000400000 */
[C---:B------:R-:W-:Y:S01]  /*6240*/  FMUL R7, R33.reuse, R7 ;  /* 0x0000000721077220 */ /* 0x040fe20000400000 */
[C---:B------:R-:W-:Y:S01]  /*6250*/  FMUL R10, R33.reuse, R10 ;  /* 0x0000000a210a7220 */ /* 0x040fe20000400000 */
[C---:B------:R-:W-:Y:S01]  /*6260*/  FMUL R11, R33.reuse, R11 ;  /* 0x0000000b210b7220 */ /* 0x040fe20000400000 */
[C---:B------:R-:W-:Y:S01]  /*6270*/  FFMA R6, R34.reuse, R3, R6 ;  /* 0x0000000322067223 */ /* 0x040fe20000000006 */
[C---:B------:R-:W-:Y:S01]  /*6280*/  FFMA R7, R34.reuse, R20, R7 ;  /* 0x0000001422077223 */ /* 0x040fe20000000007 */
[C---:B------:R-:W-:Y:S01]  /*6290*/  FFMA R8, R34.reuse, R21, R8 ;  /* 0x0000001522087223 */ /* 0x040fe20000000008 */
[C---:B------:R-:W-:Y:S01]  /*62a0*/  FFMA R9, R34.reuse, R35, R9 ;  /* 0x0000002322097223 */ /* 0x040fe20000000009 */
[--C-:B------:R-:W-:Y:S02]  /*62b0*/  HADD2.F32 R40, -RZ, R41.reuse.H0_H0 ;  /* 0x20000029ff287230 */ /* 0x100fe40000004100 */
[C---:B------:R-:W-:Y:S01]  /*62c0*/  FFMA R10, R34.reuse, R36, R10 ;  /* 0x00000024220a7223 */ /* 0x040fe2000000000a */
[----:B------:R-:W-:Y:S02]  /*62d0*/  HADD2.F32 R41, -RZ, R41.H1_H1 ;  /* 0x30000029ff297230 */ /* 0x000fe40000004100 */
[C---:B------:R-:W-:Y:S01]  /*62e0*/  FMUL R14, R33.reuse, R14 ;  /* 0x0000000e210e7220 */ /* 0x040fe20000400000 */
[C---:B------:R-:W-:Y:S01]  /*62f0*/  FFMA R11, R34.reuse, R37, R11 ;  /* 0x00000025220b7223 */ /* 0x040fe2000000000b */
[C---:B------:R-:W-:Y:S01]  /*6300*/  FMUL R15, R33.reuse, R15 ;  /* 0x0000000f210f7220 */ /* 0x040fe20000400000 */
[C---:B------:R-:W-:Y:S01]  /*6310*/  FFMA R12, R34.reuse, R38, R12 ;  /* 0x00000026220c7223 */ /* 0x040fe2000000000c */
[C---:B------:R-:W-:Y:S01]  /*6320*/  FFMA R13, R34.reuse, R39, R13 ;  /* 0x00000027220d7223 */ /* 0x040fe2000000000d */
[--C-:B------:R-:W-:Y:S02]  /*6330*/  HADD2.F32 R44, -RZ, R45.reuse.H0_H0 ;  /* 0x2000002dff2c7230 */ /* 0x100fe40000004100 */
[C---:B------:R-:W-:Y:S01]  /*6340*/  FFMA R14, R34.reuse, R40, R14 ;  /* 0x00000028220e7223 */ /* 0x040fe2000000000e */
[----:B------:R-:W-:Y:S02]  /*6350*/  HADD2.F32 R45, -RZ, R45.H1_H1 ;  /* 0x3000002dff2d7230 */ /* 0x000fe40000004100 */
[C---:B------:R-:W-:Y:S01]  /*6360*/  FMUL R18, R33.reuse, R18 ;  /* 0x0000001221127220 */ /* 0x040fe20000400000 */
[C---:B------:R-:W-:Y:S01]  /*6370*/  FFMA R15, R34.reuse, R41, R15 ;  /* 0x00000029220f7223 */ /* 0x040fe2000000000f */
[----:B------:R-:W-:Y:S01]  /*6380*/  FMUL R19, R33, R19 ;  /* 0x0000001321137220 */ /* 0x000fe20000400000 */
[C---:B------:R-:W-:Y:S01]  /*6390*/  FFMA R16, R34.reuse, R42, R16 ;  /* 0x0000002a22107223 */ /* 0x040fe20000000010 */
[C---:B------:R-:W-:Y:S01]  /*63a0*/  FFMA R17, R34.reuse, R43, R17 ;  /* 0x0000002b22117223 */ /* 0x040fe20000000011 */
[C---:B------:R-:W-:Y:S01]  /*63b0*/  FFMA R18, R34.reuse, R44, R18 ;  /* 0x0000002c22127223 */ /* 0x040fe20000000012 */
[----:B------:R-:W-:Y:S01]  /*63c0*/  FFMA R19, R34, R45, R19 ;  /* 0x0000002d22137223 */ /* 0x000fe20000000013 */
[----:B------:R-:W-:Y:S02]  /*63d0*/  F2FP.SATFINITE.E4M3.F32.PACK_AB_MERGE_C R6, R7, R6, RZ ;  /* 0x000000060706723e */ /* 0x000fe400048070ff */
[----:B------:R-:W-:Y:S02]  /*63e0*/  F2FP.SATFINITE.E4M3.F32.PACK_AB_MERGE_C R10, R11, R10, RZ ;  /* 0x0000000a0b0a723e */ /* 0x000fe400048070ff */
[----:B------:R-:W-:Y:S02]  /*63f0*/  F2FP.SATFINITE.E4M3.F32.PACK_AB_MERGE_C R14, R15, R14, RZ ;  /* 0x0000000e0f0e723e */ /* 0x000fe400048070ff */
[----:B------:R-:W-:Y:S02]  /*6400*/  F2FP.SATFINITE.E4M3.F32.PACK_AB_MERGE_C R7, R19, R18, RZ ;  /* 0x000000121307723e */ /* 0x000fe400048070ff */
[----:B------:R-:W-:Y:S02]  /*6410*/  F2FP.SATFINITE.E4M3.F32.PACK_AB_MERGE_C R4, R5, R4, R6 ;  /* 0x000000040504723e */ /* 0x000fe40004807006 */
[----:B------:R-:W-:Y:S02]  /*6420*/  F2FP.SATFINITE.E4M3.F32.PACK_AB_MERGE_C R5, R9, R8, R10 ;  /* 0x000000080905723e */ /* 0x000fe4000480700a */
[----:B------:R-:W-:Y:S02]  /*6430*/  F2FP.SATFINITE.E4M3.F32.PACK_AB_MERGE_C R6, R13, R12, R14 ;  /* 0x0000000c0d06723e */ /* 0x000fe4000480700e */
[----:B------:R-:W-:Y:S05]  /*6440*/  F2FP.SATFINITE.E4M3.F32.PACK_AB_MERGE_C R7, R17, R16, R7 ;  /* 0x000000101107723e */ /* 0x000fea0004807007 */
[----:B------:R1:W-:Y:S01]  /*6450*/  STS.128 [R65+UR43+0xa00], R4 ;  /* 0x000a000441007988 */ /* 0x0003e20008000c2b */
[----:B------:R-:W-:Y:S01]  /*6460*/  @!PT LDS RZ, [RZ] ;  /* 0x00000000fffff984 */ /* 0x000fe20000000800 */
[----:B------:R-:W-:Y:S01]  /*6470*/  @!PT LDS RZ, [RZ] ;  /* 0x00000000fffff984 */ /* 0x000fe20000000800 */
[----:B------:R-:W-:Y:S01]  /*6480*/  @!PT LDS RZ, [RZ] ;  /* 0x00000000fffff984 */ /* 0x000fe20000000800 */
[----:B------:R-:W-:Y:S01]  /*6490*/  @!PT LDS RZ, [RZ] ;  /* 0x00000000fffff984 */ /* 0x000fe20000000800 */
[----:B------:R3:W-:Y:S07]  /*64a0*/  MEMBAR.ALL.CTA ;  /* 0x0000000000007992 */ /* 0x0007ee0000008000 */
[----:B---3--:R-:W3:Y:S02]  /*64b0*/  FENCE.VIEW.ASYNC.S ;  /* 0x00000000000073c6 */ /* 0x008ee40000000000 */
[----:B---3--:R-:W-:Y:S06]  /*64c0*/  BAR.SYNC.DEFER_BLOCKING 0x1, 0x80 ;  /* 0x0042000000007b1d */ /* 0x008fec0000010000 */
[----:B------:R-:W-:Y:S05]  /*64d0*/  @P0 BRA `(.L_x_108) ;  /* 0x0000000000340947 */ /* 0x000fea0003800000 */
[----:B------:R-:W-:Y:S01]  /*64e0*/  UIADD3 UR12, UPT, UPT, UR43, 0xa00, URZ ;  /* 0x00000a002b0c7890 */ /* 0x000fe2000fffe0ff */
[----:B------:R-:W-:Y:S01]  /*64f0*/  R2UR UR9, R58 ;  /* 0x000000003a0972ca */ /* 0x000fe200000e0000 */
[----:B------:R-:W-:Y:S01]  /*6500*/  UIADD3 UR10, UP0, UPT, UR46, 0x680, URZ ;  /* 0x000006802e0a7890 */ /* 0x000fe2000ff1e0ff */
[----:B------:R-:W-:Y:S01]  /*6510*/  R2UR UR8, R59 ;  /* 0x000000003b0872ca */ /* 0x000fe200000e0000 */
[----:B------:R-:W-:Y:S02]  /*6520*/  UMOV UR7, UR36 ;  /* 0x0000002400077c82 */ /* 0x000fe40008000000 */
[----:B------:R-:W-:Y:S01]  /*6530*/  IMAD.U32 R71, RZ, RZ, UR12 ;  /* 0x0000000cff477e24 */ /* 0x000fe2000f8e00ff */
[----:B------:R-:W-:Y:S04]  /*6540*/  UIADD3.X UR11, UPT, UPT, URZ, UR47, URZ, UP0, !UPT ;  /* 0x0000002fff0b7290 */ /* 0x000fe800087fe4ff */
[----:B------:R-:W-:Y:S03]  /*6550*/  R2UR UR4, R71 ;  /* 0x00000000470472ca */ /* 0x000fe600000e0000 */
[----:B------:R-:W-:Y:S02]  /*6560*/  USHF.L.U32 UR5, UR9, 0x5, URZ ;  /* 0x0000000509057899 */ /* 0x000fe400080006ff */
[----:B------:R-:W-:Y:S09]  /*6570*/  USHF.L.U32 UR6, UR8, 0x6, URZ ;  /* 0x0000000608067899 */ /* 0x000ff200080006ff */
[----:B------:R3:W-:Y:S01]  /*6580*/  UTMASTG.3D [UR4], [UR10] ;  /* 0x000000040a0073b5 */ /* 0x0007e20008010000 */
[----:B------:R0:W-:Y:S01]  /*6590*/  UTMACMDFLUSH ;  /* 0x00000000000079b7 */ /* 0x0001e20000000000 */
[----:B---3--:R-:W-:Y:S04]  /*65a0*/  DEPBAR.LE SB0, 0x0 ;  /* 0x000080000000791a */ /* 0x008fe80000000000 */
.L_x_108:
[----:B------:R-:W-:Y:S05]  /*65b0*/  BSYNC.RECONVERGENT B0 ;  /* 0x0000000000007941 */ /* 0x000fea0003800200 */
.L_x_107:
[----:B------:R-:W-:Y:S01]  /*65c0*/  BAR.SYNC.DEFER_BLOCKING 0x1, 0x80 ;  /* 0x0042000000007b1d */ /* 0x000fe20000010000 */
[----:B------:R-:W-:Y:S01]  /*65d0*/  ISETP.NE.AND P2, PT, R72, RZ, PT ;  /* 0x000000ff4800720c */ /* 0x000fe20003f45270 */
[----:B------:R-:W-:Y:S01]  /*65e0*/  IMAD.IADD R58, R29, 0x1, R56 ;  /* 0x000000011d3a7824 */ /* 0x000fe200078e0238 */
[----:B------:R-:W-:Y:S01]  /*65f0*/  ISETP.NE.AND P0, PT, R73, 0x2, PT ;  /* 0x000000024900780c */ /* 0x000fe20003f05270 */
[----:B------:R-:W-:Y:S01]  /*6600*/  IMAD.IADD R59, R30, 0x1, R57 ;  /* 0x000000011e3b7824 */ /* 0x000fe200078e0239 */
[----:B------:R-:W-:Y:S02]  /*6610*/  ISETP.NE.AND P1, PT, R31, 0x4, PT ;  /* 0x000000041f00780c */ /* 0x000fe40003f25270 */
[----:B------:R-:W-:Y:S02]  /*6620*/  SEL R2, RZ, 0x1, P0 ;  /* 0x00000001ff027807 */ /* 0x000fe40000000000 */
[----:B------:R-:W-:Y:S02]  /*6630*/  SEL R0, RZ, 0x1, P1 ;  /* 0x00000001ff007807 */ /* 0x000fe40000800000 */
[----:B------:R-:W-:Y:S02]  /*6640*/  LOP3.LUT R69, R69, R2, RZ, 0x3c, !PT ;  /* 0x0000000245457212 */ /* 0x000fe400078e3cff */
[----:B------:R-:W-:Y:S02]  /*6650*/  LOP3.LUT R70, R70, R0, RZ, 0x3c, !PT ;  /* 0x0000000046467212 */ /* 0x000fe400078e3cff */
[----:B------:R-:W-:Y:S02]  /*6660*/  @P2 R2UR UR36, R67 ;  /* 0x00000000432422ca */ /* 0x000fe400000e0000 */
[----:B------:R-:W-:Y:S02]  /*6670*/  SEL R73, R73, RZ, P0 ;  /* 0x000000ff49497207 */ /* 0x000fe40000000000 */
[----:B------:R-:W-:Y:S01]  /*6680*/  SEL R31, R31, RZ, P1 ;  /* 0x000000ff1f1f7207 */ /* 0x000fe20000800000 */
[----:B------:R-:W-:Y:S10]  /*6690*/  @P2 BRA `(.L_x_109) ;  /* 0xffffffe8009c2947 */ /* 0x000ff4000383ffff */
[----:B------:R-:W-:Y:S05]  /*66a0*/  EXIT ;  /* 0x000000000000794d */ /* 0x000fea0003800000 */
.L_x_20:
[----:B--2---:R2:W1:Y:S02]  /*66b0*/  SYNCS.PHASECHK.TRANS64.TRYWAIT P0, [R2+URZ+0x1b0], R3 ;  /* 0x0001b003020075a7 */ /* 0x00446400080011ff */
[----:B-1----:R-:W-:Y:S05]  /*66c0*/  @!P0 NANOSLEEP.SYNCS 0x989680 ;  /* 0x009896800000895d */ /* 0x002fea0003900000 */
[----:B------:R-:W1:Y:S02]  /*66d0*/  @!P0 SYNCS.PHASECHK.TRANS64 P0, [R2+URZ+0x1b0], R3 ;  /* 0x0001b003020085a7 */ /* 0x000e6400080010ff */
[----:B-1----:R-:W-:Y:S05]  /*66e0*/  @!P0 BRA `(.L_x_20) ;  /* 0xfffffffc00f08947 */ /* 0x002fea000383ffff */
[----:B------:R-:W-:Y:S05]  /*66f0*/  BRA `(.L_x_110) ;  /* 0xffffffb0001c7947 */ /* 0x000fea000383ffff */
.L_x_23:
[----:B-1----:R-:W-:-:S07]  /*6700*/  MOV R2, UR33 ;  /* 0x0000002100027c02 */ /* 0x002fce0008000f00 */
.L_x_111:
[----:B-1----:R1:W2:Y:S02]  /*6710*/  SYNCS.PHASECHK.TRANS64.TRYWAIT P0, [R2+URZ+0x90], R4 ;  /* 0x00009004020075a7 */ /* 0x0022a400080011ff */
[----:B--2---:R-:W-:Y:S05]  /*6720*/  @!P0 NANOSLEEP.SYNCS 0x989680 ;  /* 0x009896800000895d */ /* 0x004fea0003900000 */
[----:B------:R-:W2:Y:S02]  /*6730*/  @!P0 SYNCS.PHASECHK.TRANS64 P0, [R2+URZ+0x90], R4 ;  /* 0x00009004020085a7 */ /* 0x000ea400080010ff */
[----:B--2---:R-:W-:Y:S05]  /*6740*/  @!P0 BRA `(.L_x_111) ;  /* 0xfffffffc00f08947 */ /* 0x004fea000383ffff */
[----:B------:R-:W-:Y:S05]  /*6750*/  BRA `(.L_x_22) ;  /* 0xffffffb0006c7947 */ /* 0x000fea000383ffff */
.L_x_29:
[----:B-1----:R-:W-:-:S07]  /*6760*/  MOV R2, UR17 ;  /* 0x0000001100027c02 */ /* 0x002fce0008000f00 */
.L_x_112:
[----:B-1----:R1:W2:Y:S02]  /*6770*/  SYNCS.PHASECHK.TRANS64.TRYWAIT P0, [R2+URZ+0x90], R4 ;  /* 0x00009004020075a7 */ /* 0x0022a400080011ff */
[----:B--2---:R-:W-:Y:S05]  /*6780*/  @!P0 NANOSLEEP.SYNCS 0x989680 ;  /* 0x009896800000895d */ /* 0x004fea0003900000 */
[----:B------:R-:W2:Y:S02]  /*6790*/  @!P0 SYNCS.PHASECHK.TRANS64 P0, [R2+URZ+0x90], R4 ;  /* 0x00009004020085a7 */ /* 0x000ea400080010ff */
[----:B--2---:R-:W-:Y:S05]  /*67a0*/  @!P0 BRA `(.L_x_112) ;  /* 0xfffffffc00f08947 */ /* 0x004fea000383ffff */
[----:B------:R-:W-:Y:S05]  /*67b0*/  BRA `(.L_x_28) ;  /* 0xffffffb400147947 */ /* 0x000fea000383ffff */
.L_x_33:
[----:B-1----:R1:W2:Y:S02]  /*67c0*/  SYNCS.PHASECHK.TRANS64.TRYWAIT P0, [R2+URZ+0x140], R3 ;  /* 0x00014003020075a7 */ /* 0x0022a400080011ff */
[----:B--2---:R-:W-:Y:S05]  /*67d0*/  @!P0 NANOSLEEP.SYNCS 0x989680 ;  /* 0x009896800000895d */ /* 0x004fea0003900000 */
[----:B------:R-:W2:Y:S02]  /*67e0*/  @!P0 SYNCS.PHASECHK.TRANS64 P0, [R2+URZ+0x140], R3 ;  /* 0x00014003020085a7 */ /* 0x000ea400080010ff */
[----:B--2---:R-:W-:Y:S05]  /*67f0*/  @!P0 BRA `(.L_x_33) ;  /* 0xfffffffc00f08947 */ /* 0x004fea000383ffff */
[----:B------:R-:W-:Y:S05]  /*6800*/  BRA `(.L_x_113) ;  /* 0xffffffb400a47947 */ /* 0x000fea000383ffff */
.L_x_37:
[----:B----4-:R-:W-:-:S07]  /*6810*/  MOV R0, UR5 ;  /* 0x0000000500007c02 */ /* 0x010fce0008000f00 */
.L_x_114:
[----:B-1----:R1:W2:Y:S02]  /*6820*/  SYNCS.PHASECHK.TRANS64.TRYWAIT P0, [R0+URZ], R2 ;  /* 0x00000002000075a7 */ /* 0x0022a400080011ff */
[----:B--2---:R-:W-:Y:S05]  /*6830*/  @!P0 NANOSLEEP.SYNCS 0x989680 ;  /* 0x009896800000895d */ /* 0x004fea0003900000 */
[----:B------:R-:W2:Y:S02]  /*6840*/  @!P0 SYNCS.PHASECHK.TRANS64 P0, [R0+URZ], R2 ;  /* 0x00000002000085a7 */ /* 0x000ea400080010ff */
[----:B--2---:R-:W-:Y:S05]  /*6850*/  @!P0 BRA `(.L_x_114) ;  /* 0xfffffffc00f08947 */ /* 0x004fea000383ffff */
[----:B------:R-:W-:Y:S05]  /*6860*/  BRA `(.L_x_115) ;  /* 0xffffffbc00147947 */ /* 0x000fea000383ffff */
.L_x_38:
[----:B----4-:R-:W-:-:S07]  /*6870*/  MOV R0, UR5 ;  /* 0x0000000500007c02 */ /* 0x010fce0008000f00 */
.L_x_116:
[----:B-1----:R1:W2:Y:S02]  /*6880*/  SYNCS.PHASECHK.TRANS64.TRYWAIT P0, [R0+URZ], R3 ;  /* 0x00000003000075a7 */ /* 0x0022a400080011ff */
[----:B--2---:R-:W-:Y:S05]  /*6890*/  @!P0 NANOSLEEP.SYNCS 0x989680 ;  /* 0x009896800000895d */ /* 0x004fea0003900000 */
[----:B------:R-:W2:Y:S02]  /*68a0*/  @!P0 SYNCS.PHASECHK.TRANS64 P0, [R0+URZ], R3 ;  /* 0x00000003000085a7 */ /* 0x000ea400080010ff */
[----:B--2---:R-:W-:Y:S05]  /*68b0*/  @!P0 BRA `(.L_x_116) ;  /* 0xfffffffc00f08947 */ /* 0x004fea000383ffff */
[----:B------:R-:W-:Y:S05]  /*68c0*/  BRA `(.L_x_117) ;  /* 0xffffffbc00207947 */ /* 0x000fea000383ffff */
.L_x_39:
[----:B----4-:R-:W-:-:S07]  /*68d0*/  MOV R0, UR5 ;  /* 0x0000000500007c02 */ /* 0x010fce0008000f00 */
.L_x_118:
[----:B-1----:R1:W2:Y:S02]  /*68e0*/  SYNCS.PHASECHK.TRANS64.TRYWAIT P0, [R0+URZ], R3 ;  /* 0x00000003000075a7 */ /* 0x0022a400080011ff */
[----:B--2---:R-:W-:Y:S05]  /*68f0*/  @!P0 NANOSLEEP.SYNCS 0x989680 ;  /* 0x009896800000895d */ /* 0x004fea0003900000 */
[----:B------:R-:W2:Y:S02]  /*6900*/  @!P0 SYNCS.PHASECHK.TRANS64 P0, [R0+URZ], R3 ;  /* 0x00000003000085a7 */ /* 0x000ea400080010ff */
[----:B--2---:R-:W-:Y:S05]  /*6910*/  @!P0 BRA `(.L_x_118) ;  /* 0xfffffffc00f08947 */ /* 0x004fea000383ffff */
[----:B------:R-:W-:Y:S05]  /*6920*/  BRA `(.L_x_119) ;  /* 0xffffffbc002c7947 */ /* 0x000fea000383ffff */
.L_x_40:
[----:B----4-:R-:W-:-:S07]  /*6930*/  MOV R0, UR5 ;  /* 0x0000000500007c02 */ /* 0x010fce0008000f00 */
.L_x_120:
[----:B-1----:R1:W2:Y:S02]  /*6940*/  SYNCS.PHASECHK.TRANS64.TRYWAIT P0, [R0+URZ], R3 ;  /* 0x00000003000075a7 */ /* 0x0022a400080011ff */
[----:B--2---:R-:W-:Y:S05]  /*6950*/  @!P0 NANOSLEEP.SYNCS 0x989680 ;  /* 0x009896800000895d */ /* 0x004fea0003900000 */
[----:B------:R-:W2:Y:S02]  /*6960*/  @!P0 SYNCS.PHASECHK.TRANS64 P0, [R0+URZ], R3 ;  /* 0x00000003000085a7 */ /* 0x000ea400080010ff */
[----:B--2---:R-:W-:Y:S05]  /*6970*/  @!P0 BRA `(.L_x_120) ;  /* 0xfffffffc00f08947 */ /* 0x004fea000383ffff */
[----:B------:R-:W-:Y:S05]  /*6980*/  BRA `(.L_x_121) ;  /* 0xffffffbc00387947 */ /* 0x000fea000383ffff */
.L_x_41:
[----:B----4-:R-:W-:-:S07]  /*6990*/  MOV R0, UR5 ;  /* 0x0000000500007c02 */ /* 0x010fce0008000f00 */
.L_x_122:
[----:B-1----:R1:W2:Y:S02]  /*69a0*/  SYNCS.PHASECHK.TRANS64.TRYWAIT P0, [R0+URZ], R3 ;  /* 0x00000003000075a7 */ /* 0x0022a400080011ff */
[----:B--2---:R-:W-:Y:S05]  /*69b0*/  @!P0 NANOSLEEP.SYNCS 0x989680 ;  /* 0x009896800000895d */ /* 0x004fea0003900000 */
[----:B------:R-:W2:Y:S02]  /*69c0*/  @!P0 SYNCS.PHASECHK.TRANS64 P0, [R0+URZ], R3 ;  /* 0x00000003000085a7 */ /* 0x000ea400080010ff */
[----:B--2---:R-:W-:Y:S05]  /*69d0*/  @!P0 BRA `(.L_x_122) ;  /* 0xfffffffc00f08947 */ /* 0x004fea000383ffff */
[----:B------:R-:W-:Y:S05]  /*69e0*/  BRA `(.L_x_123) ;  /* 0xffffffbc00447947 */ /* 0x000fea000383ffff */
.L_x_42:
[----:B----4-:R-:W-:-:S07]  /*69f0*/  MOV R0, UR5 ;  /* 0x0000000500007c02 */ /* 0x010fce0008000f00 */
.L_x_124:
[----:B-1----:R1:W2:Y:S02]  /*6a00*/  SYNCS.PHASECHK.TRANS64.TRYWAIT P0, [R0+URZ], R3 ;  /* 0x00000003000075a7 */ /* 0x0022a400080011ff */
[----:B--2---:R-:W-:Y:S05]  /*6a10*/  @!P0 NANOSLEEP.SYNCS 0x989680 ;  /* 0x009896800000895d */ /* 0x004fea0003900000 */
[----:B------:R-:W2:Y:S02]  /*6a20*/  @!P0 SYNCS.PHASECHK.TRANS64 P0, [R0+URZ], R3 ;  /* 0x00000003000085a7 */ /* 0x000ea400080010ff */
[----:B--2---:R-:W-:Y:S05]  /*6a30*/  @!P0 BRA `(.L_x_124) ;  /* 0xfffffffc00f08947 */ /* 0x004fea000383ffff */
[----:B------:R-:W-:Y:S05]  /*6a40*/  BRA `(.L_x_125) ;  /* 0xffffffbc00507947 */ /* 0x000fea000383ffff */
.L_x_43:
[----:B----4-:R-:W-:-:S07]  /*6a50*/  MOV R0, UR5 ;  /* 0x0000000500007c02 */ /* 0x010fce0008000f00 */
.L_x_126:
[----:B-1----:R1:W2:Y:S02]  /*6a60*/  SYNCS.PHASECHK.TRANS64.TRYWAIT P0, [R0+URZ], R3 ;  /* 0x00000003000075a7 */ /* 0x0022a400080011ff */
[----:B--2---:R-:W-:Y:S05]  /*6a70*/  @!P0 NANOSLEEP.SYNCS 0x989680 ;  /* 0x009896800000895d */ /* 0x004fea0003900000 */
[----:B------:R-:W2:Y:S02]  /*6a80*/  @!P0 SYNCS.PHASECHK.TRANS64 P0, [R0+URZ], R3 ;  /* 0x00000003000085a7 */ /* 0x000ea400080010ff */
[----:B--2---:R-:W-:Y:S05]  /*6a90*/  @!P0 BRA `(.L_x_126) ;  /* 0xfffffffc00f08947 */ /* 0x004fea000383ffff */
[----:B------:R-:W-:Y:S05]  /*6aa0*/  BRA `(.L_x_127) ;  /* 0xffffffbc005c7947 */ /* 0x000fea000383ffff */
.L_x_44:
[----:B----4-:R-:W-:-:S07]  /*6ab0*/  MOV R0, UR5 ;  /* 0x0000000500007c02 */ /* 0x010fce0008000f00 */
.L_x_128:
[----:B-1----:R1:W2:Y:S02]  /*6ac0*/  SYNCS.PHASECHK.TRANS64.TRYWAIT P0, [R0+URZ], R3 ;  /* 0x00000003000075a7 */ /* 0x0022a400080011ff */
[----:B--2---:R-:W-:Y:S05]  /*6ad0*/  @!P0 NANOSLEEP.SYNCS 0x989680 ;  /* 0x009896800000895d */ /* 0x004fea0003900000 */
[----:B------:R-:W2:Y:S02]  /*6ae0*/  @!P0 SYNCS.PHASECHK.TRANS64 P0, [R0+URZ], R3 ;  /* 0x00000003000085a7 */ /* 0x000ea400080010ff */
[----:B--2---:R-:W-:Y:S05]  /*6af0*/  @!P0 BRA `(.L_x_128) ;  /* 0xfffffffc00f08947 */ /* 0x004fea000383ffff */
[----:B------:R-:W-:Y:S05]  /*6b00*/  BRA `(.L_x_129) ;  /* 0xffffffbc00687947 */ /* 0x000fea000383ffff */
.L_x_45:
[----:B----4-:R-:W-:-:S07]  /*6b10*/  MOV R0, UR5 ;  /* 0x0000000500007c02 */ /* 0x010fce0008000f00 */
.L_x_130:
[----:B-1----:R1:W2:Y:S02]  /*6b20*/  SYNCS.PHASECHK.TRANS64.TRYWAIT P0, [R0+URZ], R3 ;  /* 0x00000003000075a7 */ /* 0x0022a400080011ff */
[----:B--2---:R-:W-:Y:S05]  /*6b30*/  @!P0 NANOSLEEP.SYNCS 0x989680 ;  /* 0x009896800000895d */ /* 0x004fea0003900000 */
[----:B------:R-:W2:Y:S02]  /*6b40*/  @!P0 SYNCS.PHASECHK.TRANS64 P0, [R0+URZ], R3 ;  /* 0x00000003000085a7 */ /* 0x000ea400080010ff */
[----:B--2---:R-:W-:Y:S05]  /*6b50*/  @!P0 BRA `(.L_x_130) ;  /* 0xfffffffc00f08947 */ /* 0x004fea000383ffff */
[----:B------:R-:W-:Y:S05]  /*6b60*/  BRA `(.L_x_131) ;  /* 0xffffffbc00747947 */ /* 0x000fea000383ffff */
.L_x_46:
[----:B----4-:R-:W-:-:S07]  /*6b70*/  MOV R0, UR5 ;  /* 0x0000000500007c02 */ /* 0x010fce0008000f00 */
.L_x_132:
[----:B-1----:R1:W2:Y:S02]  /*6b80*/  SYNCS.PHASECHK.TRANS64.TRYWAIT P0, [R0+URZ], R3 ;  /* 0x00000003000075a7 */ /* 0x0022a400080011ff */
[----:B--2---:R-:W-:Y:S05]  /*6b90*/  @!P0 NANOSLEEP.SYNCS 0x989680 ;  /* 0x009896800000895d */ /* 0x004fea0003900000 */
[----:B------:R-:W2:Y:S02]  /*6ba0*/  @!P0 SYNCS.PHASECHK.TRANS64 P0, [R0+URZ], R3 ;  /* 0x00000003000085a7 */ /* 0x000ea400080010ff */
[----:B--2---:R-:W-:Y:S05]  /*6bb0*/  @!P0 BRA `(.L_x_132) ;  /* 0xfffffffc00f08947 */ /* 0x004fea000383ffff */
[----:B------:R-:W-:Y:S05]  /*6bc0*/  BRA `(.L_x_133) ;  /* 0xffffffbc00807947 */ /* 0x000fea000383ffff */
.L_x_47:
[----:B----4-:R-:W-:-:S07]  /*6bd0*/  MOV R0, UR5 ;  /* 0x0000000500007c02 */ /* 0x010fce0008000f00 */
.L_x_134:
[----:B-1----:R1:W2:Y:S02]  /*6be0*/  SYNCS.PHASECHK.TRANS64.TRYWAIT P0, [R0+URZ], R3 ;  /* 0x00000003000075a7 */ /* 0x0022a400080011ff */
[----:B--2---:R-:W-:Y:S05]  /*6bf0*/  @!P0 NANOSLEEP.SYNCS 0x989680 ;  /* 0x009896800000895d */ /* 0x004fea0003900000 */
[----:B------:R-:W2:Y:S02]  /*6c00*/  @!P0 SYNCS.PHASECHK.TRANS64 P0, [R0+URZ], R3 ;  /* 0x00000003000085a7 */ /* 0x000ea400080010ff */
[----:B--2---:R-:W-:Y:S05]  /*6c10*/  @!P0 BRA `(.L_x_134) ;  /* 0xfffffffc00f08947 */ /* 0x004fea000383ffff */
[----:B------:R-:W-:Y:S05]  /*6c20*/  BRA `(.L_x_135) ;  /* 0xffffffbc008c7947 */ /* 0x000fea000383ffff */
.L_x_48:
[----:B----4-:R-:W-:-:S07]  /*6c30*/  MOV R0, UR5 ;  /* 0x0000000500007c02 */ /* 0x010fce0008000f00 */
.L_x_136:
[----:B-1----:R1:W2:Y:S02]  /*6c40*/  SYNCS.PHASECHK.TRANS64.TRYWAIT P0, [R0+URZ], R3 ;  /* 0x00000003000075a7 */ /* 0x0022a400080011ff */
[----:B--2---:R-:W-:Y:S05]  /*6c50*/  @!P0 NANOSLEEP.SYNCS 0x989680 ;  /* 0x009896800000895d */ /* 0x004fea0003900000 */
[----:B------:R-:W2:Y:S02]  /*6c60*/  @!P0 SYNCS.PHASECHK.TRANS64 P0, [R0+URZ], R3 ;  /* 0x00000003000085a7 */ /* 0x000ea400080010ff */
[----:B--2---:R-:W-:Y:S05]  /*6c70*/  @!P0 BRA `(.L_x_136) ;  /* 0xfffffffc00f08947 */ /* 0x004fea000383ffff */
[----:B------:R-:W-:Y:S05]  /*6c80*/  BRA `(.L_x_137) ;  /* 0xffffffbc00987947 */ /* 0x000fea000383ffff */
.L_x_49:
[----:B----4-:R-:W-:-:S07]  /*6c90*/  MOV R0, UR5 ;  /* 0x0000000500007c02 */ /* 0x010fce0008000f00 */
.L_x_138:
[----:B-1----:R1:W2:Y:S02]  /*6ca0*/  SYNCS.PHASECHK.TRANS64.TRYWAIT P0, [R0+URZ], R3 ;  /* 0x00000003000075a7 */ /* 0x0022a400080011ff */
[----:B--2---:R-:W-:Y:S05]  /*6cb0*/  @!P0 NANOSLEEP.SYNCS 0x989680 ;  /* 0x009896800000895d */ /* 0x004fea0003900000 */
[----:B------:R-:W2:Y:S02]  /*6cc0*/  @!P0 SYNCS.PHASECHK.TRANS64 P0, [R0+URZ], R3 ;  /* 0x00000003000085a7 */ /* 0x000ea400080010ff */
[----:B--2---:R-:W-:Y:S05]  /*6cd0*/  @!P0 BRA `(.L_x_138) ;  /* 0xfffffffc00f08947 */ /* 0x004fea000383ffff */
[----:B------:R-:W-:Y:S05]  /*6ce0*/  BRA `(.L_x_139) ;  /* 0xffffffbc00a47947 */ /* 0x000fea000383ffff */
.L_x_50:
[----:B----4-:R-:W-:-:S07]  /*6cf0*/  MOV R0, UR5 ;  /* 0x0000000500007c02 */ /* 0x010fce0008000f00 */
.L_x_140:
[----:B-1----:R1:W2:Y:S02]  /*6d00*/  SYNCS.PHASECHK.TRANS64.TRYWAIT P0, [R0+URZ], R3 ;  /* 0x00000003000075a7 */ /* 0x0022a400080011ff */
[----:B--2---:R-:W-:Y:S05]  /*6d10*/  @!P0 NANOSLEEP.SYNCS 0x989680 ;  /* 0x009896800000895d */ /* 0x004fea0003900000 */
[----:B------:R-:W2:Y:S02]  /*6d20*/  @!P0 SYNCS.PHASECHK.TRANS64 P0, [R0+URZ], R3 ;  /* 0x00000003000085a7 */ /* 0x000ea400080010ff */
[----:B--2---:R-:W-:Y:S05]  /*6d30*/  @!P0 BRA `(.L_x_140) ;  /* 0xfffffffc00f08947 */ /* 0x004fea000383ffff */
[----:B------:R-:W-:Y:S05]  /*6d40*/  BRA `(.L_x_141) ;  /* 0xffffffbc00b07947 */ /* 0x000fea000383ffff */
.L_x_51:
[----:B----4-:R-:W-:-:S07]  /*6d50*/  MOV R0, UR5 ;  /* 0x0000000500007c02 */ /* 0x010fce0008000f00 */
.L_x_142:
[----:B-1----:R1:W2:Y:S02]  /*6d60*/  SYNCS.PHASECHK.TRANS64.TRYWAIT P0, [R0+URZ], R3 ;  /* 0x00000003000075a7 */ /* 0x0022a400080011ff */
[----:B--2---:R-:W-:Y:S05]  /*6d70*/  @!P0 NANOSLEEP.SYNCS 0x989680 ;  /* 0x009896800000895d */ /* 0x004fea0003900000 */
[----:B------:R-:W2:Y:S02]  /*6d80*/  @!P0 SYNCS.PHASECHK.TRANS64 P0, [R0+URZ], R3 ;  /* 0x00000003000085a7 */ /* 0x000ea400080010ff */
[----:B--2---:R-:W-:Y:S05]  /*6d90*/  @!P0 BRA `(.L_x_142) ;  /* 0xfffffffc00f08947 */ /* 0x004fea000383ffff */
[----:B------:R-:W-:Y:S05]  /*6da0*/  BRA `(.L_x_143) ;  /* 0xffffffbc00bc7947 */ /* 0x000fea000383ffff */
.L_x_52:
[----:B----4-:R-:W-:-:S07]  /*6db0*/  MOV R0, UR5 ;  /* 0x0000000500007c02 */ /* 0x010fce0008000f00 */
.L_x_144:
[----:B-1----:R1:W2:Y:S02]  /*6dc0*/  SYNCS.PHASECHK.TRANS64.TRYWAIT P0, [R0+URZ], R3 ;  /* 0x00000003000075a7 */ /* 0x0022a400080011ff */
[----:B--2---:R-:W-:Y:S05]  /*6dd0*/  @!P0 NANOSLEEP.SYNCS 0x989680 ;  /* 0x009896800000895d */ /* 0x004fea0003900000 */
[----:B------:R-:W2:Y:S02]  /*6de0*/  @!P0 SYNCS.PHASECHK.TRANS64 P0, [R0+URZ], R3 ;  /* 0x00000003000085a7 */ /* 0x000ea400080010ff */
[----:B--2---:R-:W-:Y:S05]  /*6df0*/  @!P0 BRA `(.L_x_144) ;  /* 0xfffffffc00f08947 */ /* 0x004fea000383ffff */
[----:B------:R-:W-:Y:S05]  /*6e00*/  BRA `(.L_x_145) ;  /* 0xffffffbc00c87947 */ /* 0x000fea000383ffff */
.L_x_53:
[----:B----4-:R-:W-:-:S07]  /*6e10*/  MOV R0, UR5 ;  /* 0x0000000500007c02 */ /* 0x010fce0008000f00 */
.L_x_146:
[----:B-1----:R1:W2:Y:S02]  /*6e20*/  SYNCS.PHASECHK.TRANS64.TRYWAIT P0, [R0+URZ], R3 ;  /* 0x00000003000075a7 */ /* 0x0022a400080011ff */
[----:B--2---:R-:W-:Y:S05]  /*6e30*/  @!P0 NANOSLEEP.SYNCS 0x989680 ;  /* 0x009896800000895d */ /* 0x004fea0003900000 */
[----:B------:R-:W2:Y:S02]  /*6e40*/  @!P0 SYNCS.PHASECHK.TRANS64 P0, [R0+URZ], R3 ;  /* 0x00000003000085a7 */ /* 0x000ea400080010ff */
[----:B--2---:R-:W-:Y:S05]  /*6e50*/  @!P0 BRA `(.L_x_146) ;  /* 0xfffffffc00f08947 */ /* 0x004fea000383ffff */
[----:B------:R-:W-:Y:S05]  /*6e60*/  BRA `(.L_x_147) ;  /* 0xffffffbc00d47947 */ /* 0x000fea000383ffff */
.L_x_56:
[----:B-1----:R1:W2:Y:S02]  /*6e70*/  SYNCS.PHASECHK.TRANS64.TRYWAIT P0, [R0+URZ+0x1a0], R4 ;  /* 0x0001a004000075a7 */ /* 0x0022a400080011ff */
[----:B--2---:R-:W-:Y:S05]  /*6e80*/  @!P0 NANOSLEEP.SYNCS 0x989680 ;  /* 0x009896800000895d */ /* 0x004fea0003900000 */
[----:B------:R-:W2:Y:S02]  /*6e90*/  @!P0 SYNCS.PHASECHK.TRANS64 P0, [R0+URZ+0x1a0], R4 ;  /* 0x0001a004000085a7 */ /* 0x000ea400080010ff */
[----:B--2---:R-:W-:Y:S05]  /*6ea0*/  @!P0 BRA `(.L_x_56) ;  /* 0xfffffffc00f08947 */ /* 0x004fea000383ffff */
[----:B------:R-:W-:Y:S05]  /*6eb0*/  BRA `(.L_x_148) ;  /* 0xffffffc000307947 */ /* 0x000fea000383ffff */
.L_x_57:
[----:B------:R-:W-:-:S07]  /*6ec0*/  MOV R0, UR5 ;  /* 0x0000000500007c02 */ /* 0x000fce0008000f00 */
.L_x_149:
[----:B-1----:R1:W2:Y:S02]  /*6ed0*/  SYNCS.PHASECHK.TRANS64.TRYWAIT P0, [R0+URZ+0x150], R5 ;  /* 0x00015005000075a7 */ /* 0x0022a400080011ff */
[----:B--2---:R-:W-:Y:S05]  /*6ee0*/  @!P0 NANOSLEEP.SYNCS 0x989680 ;  /* 0x009896800000895d */ /* 0x004fea0003900000 */
[----:B------:R-:W2:Y:S02]  /*6ef0*/  @!P0 SYNCS.PHASECHK.TRANS64 P0, [R0+URZ+0x150], R5 ;  /* 0x00015005000085a7 */ /* 0x000ea400080010ff */
[----:B--2---:R-:W-:Y:S05]  /*6f00*/  @!P0 BRA `(.L_x_149) ;  /* 0xfffffffc00f08947 */ /* 0x004fea000383ffff */
[----:B------:R-:W-:Y:S05]  /*6f10*/  BRA `(.L_x_150) ;  /* 0xffffffc000407947 */ /* 0x000fea000383ffff */
.L_x_58:
[----:B-1----:R1:W2:Y:S02]  /*6f20*/  SYNCS.PHASECHK.TRANS64.TRYWAIT P1, [R0+URZ+0x140], R4 ;  /* 0x00014004000075a7 */ /* 0x0022a400080211ff */
[----:B--2---:R-:W-:Y:S05]  /*6f30*/  @!P1 NANOSLEEP.SYNCS 0x989680 ;  /* 0x009896800000995d */ /* 0x004fea0003900000 */
[----:B------:R-:W2:Y:S02]  /*6f40*/  @!P1 SYNCS.PHASECHK.TRANS64 P1, [R0+URZ+0x140], R4 ;  /* 0x00014004000095a7 */ /* 0x000ea400080210ff */
[----:B--2---:R-:W-:Y:S05]  /*6f50*/  @!P1 BRA `(.L_x_58) ;  /* 0xfffffffc00f09947 */ /* 0x004fea000383ffff */
[----:B------:R-:W-:Y:S05]  /*6f60*/  BRA `(.L_x_151) ;  /* 0xffffffc000707947 */ /* 0x000fea000383ffff */
.L_x_61:
[----:B------:R-:W-:-:S07]  /*6f70*/  MOV R0, UR5 ;  /* 0x0000000500007c02 */ /* 0x000fce0008000f00 */
.L_x_152:
[----:B-1----:R1:W2:Y:S02]  /*6f80*/  SYNCS.PHASECHK.TRANS64.TRYWAIT P0, [R0+URZ+0x150], R2 ;  /* 0x00015002000075a7 */ /* 0x0022a400080011ff */
[----:B--2---:R-:W-:Y:S05]  /*6f90*/  @!P0 NANOSLEEP.SYNCS 0x989680 ;  /* 0x009896800000895d */ /* 0x004fea0003900000 */
[----:B------:R-:W2:Y:S02]  /*6fa0*/  @!P0 SYNCS.PHASECHK.TRANS64 P0, [R0+URZ+0x150], R2 ;  /* 0x00015002000085a7 */ /* 0x000ea400080010ff */
[----:B--2---:R-:W-:Y:S05]  /*6fb0*/  @!P0 BRA `(.L_x_152) ;  /* 0xfffffffc00f08947 */ /* 0x004fea000383ffff */
[----:B------:R-:W-:Y:S05]  /*6fc0*/  BRA `(.L_x_60) ;  /* 0xffffffc000c47947 */ /* 0x000fea000383ffff */
.L_x_68:
[----:B-1----:R1:W2:Y:S02]  /*6fd0*/  SYNCS.PHASECHK.TRANS64.TRYWAIT P1, [R0+URZ+0x140], R2 ;  /* 0x00014002000075a7 */ /* 0x0022a400080211ff */
[----:B--2---:R-:W-:Y:S05]  /*6fe0*/  @!P1 NANOSLEEP.SYNCS 0x989680 ;  /* 0x009896800000995d */ /* 0x004fea0003900000 */
[----:B------:R-:W2:Y:S02]  /*6ff0*/  @!P1 SYNCS.PHASECHK.TRANS64 P1, [R0+URZ+0x140], R2 ;  /* 0x00014002000095a7 */ /* 0x000ea400080210ff */
[----:B--2---:R-:W-:Y:S05]  /*7000*/  @!P1 BRA `(.L_x_68) ;  /* 0xfffffffc00f09947 */ /* 0x004fea000383ffff */
[----:B------:R-:W-:Y:S05]  /*7010*/  BRA `(.L_x_153) ;  /* 0xffffffc800347947 */ /* 0x000fea000383ffff */
.L_x_69:
[----:B------:R-:W-:-:S07]  /*7020*/  MOV R2, UR7 ;  /* 0x0000000700027c02 */ /* 0x000fce0008000f00 */
.L_x_154:
[----:B-1----:R1:W2:Y:S02]  /*7030*/  SYNCS.PHASECHK.TRANS64.TRYWAIT P0, [R2+URZ+0x180], R0 ;  /* 0x00018000020075a7 */ /* 0x0022a400080011ff */
[----:B--2---:R-:W-:Y:S05]  /*7040*/  @!P0 NANOSLEEP.SYNCS 0x989680 ;  /* 0x009896800000895d */ /* 0x004fea0003900000 */
[----:B------:R-:W2:Y:S02]  /*7050*/  @!P0 SYNCS.PHASECHK.TRANS64 P0, [R2+URZ+0x180], R0 ;  /* 0x00018000020085a7 */ /* 0x000ea400080010ff */
[----:B--2---:R-:W-:Y:S05]  /*7060*/  @!P0 BRA `(.L_x_154) ;  /* 0xfffffffc00f08947 */ /* 0x004fea000383ffff */
[----:B------:R-:W-:Y:S05]  /*7070*/  BRA `(.L_x_155) ;  /* 0xffffffc800847947 */ /* 0x000fea000383ffff */
.L_x_72:
[----:B------:R-:W-:Y:S07]  /*7080*/  MOV R0, UR6 ;  /* 0x0000000600007c02 */ /* 0x000fee0008000f00 */
.L_x_156:
[----:B-1----:R1:W2:Y:S02]  /*7090*/  SYNCS.PHASECHK.TRANS64.TRYWAIT P0, [R0+URZ], R2 ;  /* 0x00000002000075a7 */ /* 0x0022a400080011ff */
[----:B--2---:R-:W-:Y:S05]  /*70a0*/  @!P0 NANOSLEEP.SYNCS 0x989680 ;  /* 0x009896800000895d */ /* 0x004fea0003900000 */
[----:B------:R-:W2:Y:S02]  /*70b0*/  @!P0 SYNCS.PHASECHK.TRANS64 P0, [R0+URZ], R2 ;  /* 0x00000002000085a7 */ /* 0x000ea400080010ff */
[----:B--2---:R-:W-:Y:S05]  /*70c0*/  @!P0 BRA `(.L_x_156) ;  /* 0xfffffffc00f08947 */ /* 0x004fea000383ffff */
[----:B------:R-:W-:Y:S05]  /*70d0*/  BRA `(.L_x_71) ;  /* 0xffffffc800a07947 */ /* 0x000fea000383ffff */
.L_x_75:
[----:B------:R-:W-:-:S07]  /*70e0*/  MOV R0, UR6 ;  /* 0x0000000600007c02 */ /* 0x000fce0008000f00 */
.L_x_157:
[----:B--2---:R2:W4:Y:S02]  /*70f0*/  SYNCS.PHASECHK.TRANS64.TRYWAIT P0, [R0+URZ], R2 ;  /* 0x00000002000075a7 */ /* 0x00452400080011ff */
[----:B----4-:R-:W-:Y:S05]  /*7100*/  @!P0 NANOSLEEP.SYNCS 0x989680 ;  /* 0x009896800000895d */ /* 0x010fea0003900000 */
[----:B------:R-:W4:Y:S02]  /*7110*/  @!P0 SYNCS.PHASECHK.TRANS64 P0, [R0+URZ], R2 ;  /* 0x00000002000085a7 */ /* 0x000f2400080010ff */
[----:B----4-:R-:W-:Y:S05]  /*7120*/  @!P0 BRA `(.L_x_157) ;  /* 0xfffffffc00f08947 */ /* 0x010fea000383ffff */
[----:B------:R-:W-:Y:S05]  /*7130*/  BRA `(.L_x_158) ;  /* 0xffffffcc007c7947 */ /* 0x000fea000383ffff */
.L_x_76:
[----:B------:R-:W-:-:S07]  /*7140*/  MOV R0, UR6 ;  /* 0x0000000600007c02 */ /* 0x000fce0008000f00 */
.L_x_159:
[----:B-1----:R1:W2:Y:S02]  /*7150*/  SYNCS.PHASECHK.TRANS64.TRYWAIT P0, [R0+URZ], R3 ;  /* 0x00000003000075a7 */ /* 0x0022a400080011ff */
[----:B--2---:R-:W-:Y:S05]  /*7160*/  @!P0 NANOSLEEP.SYNCS 0x989680 ;  /* 0x009896800000895d */ /* 0x004fea0003900000 */
[----:B------:R-:W2:Y:S02]  /*7170*/  @!P0 SYNCS.PHASECHK.TRANS64 P0, [R0+URZ], R3 ;  /* 0x00000003000085a7 */ /* 0x000ea400080010ff */
[----:B--2---:R-:W-:Y:S05]  /*7180*/  @!P0 BRA `(.L_x_159) ;  /* 0xfffffffc00f08947 */ /* 0x004fea000383ffff */
[----:B------:R-:W-:Y:S05]  /*7190*/  BRA `(.L_x_160) ;  /* 0xffffffcc00887947 */ /* 0x000fea000383ffff */
.L_x_77:
[----:B------:R-:W-:-:S07]  /*71a0*/  MOV R0, UR6 ;  /* 0x0000000600007c02 */ /* 0x000fce0008000f00 */
.L_x_161:
[----:B-1----:R1:W2:Y:S02]  /*71b0*/  SYNCS.PHASECHK.TRANS64.TRYWAIT P0, [R0+URZ], R3 ;  /* 0x00000003000075a7 */ /* 0x0022a400080011ff */
[----:B--2---:R-:W-:Y:S05]  /*71c0*/  @!P0 NANOSLEEP.SYNCS 0x989680 ;  /* 0x009896800000895d */ /* 0x004fea0003900000 */
[----:B------:R-:W2:Y:S02]  /*71d0*/  @!P0 SYNCS.PHASECHK.TRANS64 P0, [R0+URZ], R3 ;  /* 0x00000003000085a7 */ /* 0x000ea400080010ff */
[----:B--2---:R-:W-:Y:S05]  /*71e0*/  @!P0 BRA `(.L_x_161) ;  /* 0xfffffffc00f08947 */ /* 0x004fea000383ffff */
[----:B------:R-:W-:Y:S05]  /*71f0*/  BRA `(.L_x_162) ;  /* 0xffffffcc00947947 */ /* 0x000fea000383ffff */
.L_x_78:
[----:B-1----:R-:W-:-:S07]  /*7200*/  MOV R0, UR7 ;  /* 0x0000000700007c02 */ /* 0x002fce0008000f00 */
.L_x_163:
[----:B-1----:R1:W2:Y:S02]  /*7210*/  SYNCS.PHASECHK.TRANS64.TRYWAIT P0, [R0+URZ], R2 ;  /* 0x00000002000075a7 */ /* 0x0022a400080011ff */
[----:B--2---:R-:W-:Y:S05]  /*7220*/  @!P0 NANOSLEEP.SYNCS 0x989680 ;  /* 0x009896800000895d */ /* 0x004fea0003900000 */
[----:B------:R-:W2:Y:S02]  /*7230*/  @!P0 SYNCS.PHASECHK.TRANS64 P0, [R0+URZ], R2 ;  /* 0x00000002000085a7 */ /* 0x000ea400080010ff */
[----:B--2---:R-:W-:Y:S05]  /*7240*/  @!P0 BRA `(.L_x_163) ;  /* 0xfffffffc00f08947 */ /* 0x004fea000383ffff */
[----:B------:R-:W-:Y:S05]  /*7250*/  BRA `(.L_x_164) ;  /* 0xffffffcc00a07947 */ /* 0x000fea000383ffff */
.L_x_83:
[----:B---3--:R3:W1:Y:S02]  /*7260*/  SYNCS.PHASECHK.TRANS64.TRYWAIT P0, [R0+URZ+0x140], R2 ;  /* 0x00014002000075a7 */ /* 0x00866400080011ff */
[----:B-1----:R-:W-:Y:S05]  /*7270*/  @!P0 NANOSLEEP.SYNCS 0x989680 ;  /* 0x009896800000895d */ /* 0x002fea0003900000 */
[----:B------:R-:W1:Y:S02]  /*7280*/  @!P0 SYNCS.PHASECHK.TRANS64 P0, [R0+URZ+0x140], R2 ;  /* 0x00014002000085a7 */ /* 0x000e6400080010ff */
[----:B-1----:R-:W-:Y:S05]  /*7290*/  @!P0 BRA `(.L_x_83) ;  /* 0xfffffffc00f08947 */ /* 0x002fea000383ffff */
[----:B------:R-:W-:Y:S05]  /*72a0*/  BRA `(.L_x_165) ;  /* 0xffffffd000a07947 */ /* 0x000fea000383ffff */
.L_x_86:
[----:B------:R-:W-:Y:S07]  /*72b0*/  MOV R0, UR6 ;  /* 0x0000000600007c02 */ /* 0x000fee0008000f00 */
.L_x_166:
[----:B-1----:R1:W3:Y:S02]  /*72c0*/  SYNCS.PHASECHK.TRANS64.TRYWAIT P0, [R0+URZ+0x138], R2 ;  /* 0x00013802000075a7 */ /* 0x0022e400080011ff */
[----:B---3--:R-:W-:Y:S05]  /*72d0*/  @!P0 NANOSLEEP.SYNCS 0x989680 ;  /* 0x009896800000895d */ /* 0x008fea0003900000 */
[----:B------:R-:W3:Y:S02]  /*72e0*/  @!P0 SYNCS.PHASECHK.TRANS64 P0, [R0+URZ+0x138], R2 ;  /* 0x00013802000085a7 */ /* 0x000ee400080010ff */
[----:B---3--:R-:W-:Y:S05]  /*72f0*/  @!P0 BRA `(.L_x_166) ;  /* 0xfffffffc00f08947 */ /* 0x008fea000383ffff */
[----:B------:R-:W-:Y:S05]  /*7300*/  BRA `(.L_x_85) ;  /* 0xffffffd4008c7947 */ /* 0x000fea000383ffff */
.L_x_89:
[----:B------:R-:W-:Y:S07]  /*7310*/  MOV R0, UR6 ;  /* 0x0000000600007c02 */ /* 0x000fee0008000f00 */
.L_x_167:
[----:B-1----:R1:W2:Y:S02]  /*7320*/  SYNCS.PHASECHK.TRANS64.TRYWAIT P2, [R0+URZ+0x128], R24 ;  /* 0x00012818000075a7 */ /* 0x0022a400080411ff */
[----:B--2---:R-:W-:Y:S05]  /*7330*/  @!P2 NANOSLEEP.SYNCS 0x989680 ;  /* 0x009896800000a95d */ /* 0x004fea0003900000 */
[----:B------:R-:W2:Y:S02]  /*7340*/  @!P2 SYNCS.PHASECHK.TRANS64 P2, [R0+URZ+0x128], R24 ;  /* 0x000128180000a5a7 */ /* 0x000ea400080410ff */
[----:B--2---:R-:W-:Y:S05]  /*7350*/  @!P2 BRA `(.L_x_167) ;  /* 0xfffffffc00f0a947 */ /* 0x004fea000383ffff */
[----:B------:R-:W-:Y:S05]  /*7360*/  BRA `(.L_x_168) ;  /* 0xffffffd800207947 */ /* 0x000fea000383ffff */
.L_x_92:
[----:B--2---:R2:W4:Y:S02]  /*7370*/  SYNCS.PHASECHK.TRANS64.TRYWAIT P0, [R0+URZ+0x140], R2 ;  /* 0x00014002000075a7 */ /* 0x00452400080011ff */
[----:B----4-:R-:W-:Y:S05]  /*7380*/  @!P0 NANOSLEEP.SYNCS 0x989680 ;  /* 0x009896800000895d */ /* 0x010fea0003900000 */
[----:B------:R-:W4:Y:S02]  /*7390*/  @!P0 SYNCS.PHASECHK.TRANS64 P0, [R0+URZ+0x140], R2 ;  /* 0x00014002000085a7 */ /* 0x000f2400080010ff */
[----:B----4-:R-:W-:Y:S05]  /*73a0*/  @!P0 BRA `(.L_x_92) ;  /* 0xfffffffc00f08947 */ /* 0x010fea000383ffff */
[----:B------:R-:W-:Y:S05]  /*73b0*/  BRA `(.L_x_169) ;  /* 0xffffffdc00687947 */ /* 0x000fea000383ffff */
.L_x_103:
[----:B-1----:R-:W-:Y:S04]  /*73c0*/  MOV R0, UR43 ;  /* 0x0000002b00007c02 */ /* 0x002fe80008000f00 */
[----:B------:R1:W2:Y:S03]  /*73d0*/  SYNCS.PHASECHK.TRANS64.TRYWAIT P1, [R0+URZ+0x120], R4 ;  /* 0x00012004000075a7 */ /* 0x0002a600080211ff */
[----:B--2---:R-:W-:Y:S05]  /*73e0*/  @!P1 NANOSLEEP.SYNCS 0x989680 ;  /* 0x009896800000995d */ /* 0x004fea0003900000 */
[----:B------:R-:W2:Y:S02]  /*73f0*/  @!P1 SYNCS.PHASECHK.TRANS64 P1, [R0+URZ+0x120], R4 ;  /* 0x00012004000095a7 */ /* 0x000ea400080210ff */
[----:B--2---:R-:W-:Y:S05]  /*7400*/  @!P1 BRA `(.L_x_103) ;  /* 0xfffffffc00ec9947 */ /* 0x004fea000383ffff */
[----:B------:R-:W-:Y:S05]  /*7410*/  BRA `(.L_x_102) ;  /* 0xffffffe8004c7947 */ /* 0x000fea000383ffff */
.L_x_105:
[----:B-1----:R1:W4:Y:S02]  /*7420*/  SYNCS.PHASECHK.TRANS64.TRYWAIT P1, [R16+URZ+0x160], R3 ;  /* 0x00016003100075a7 */ /* 0x00232400080211ff */
[----:B----4-:R-:W-:Y:S05]  /*7430*/  @!P1 NANOSLEEP.SYNCS 0x989680 ;  /* 0x009896800000995d */ /* 0x010fea0003900000 */
[----:B------:R-:W4:Y:S02]  /*7440*/  @!P1 SYNCS.PHASECHK.TRANS64 P1, [R16+URZ+0x160], R3 ;  /* 0x00016003100095a7 */ /* 0x000f2400080210ff */
[----:B----4-:R-:W-:Y:S05]  /*7450*/  @!P1 BRA `(.L_x_105) ;  /* 0xfffffffc00f09947 */ /* 0x010fea000383ffff */
[----:B------:R-:W-:Y:S05]  /*7460*/  BRA `(.L_x_104) ;  /* 0xffffffe800847947 */ /* 0x000fea000383ffff */
        .weak           $__internal_0_$__cuda_sm10x_tcgen05_guardrail_trap_col_being_dealloced_not_returned_by_alloc
        .type           $__internal_0_$__cuda_sm10x_tcgen05_guardrail_trap_col_being_dealloced_not_returned_by_alloc,@function
        .size           $__internal_0_$__cuda_sm10x_tcgen05_guardrail_trap_col_being_dealloced_not_returned_by_alloc,($__internal_1_$__cuda_sm10x_tcgen05_guardrail_trap_phase_invalid_during_alloc - $__internal_0_$__cuda_sm10x_tcgen05_guardrail_trap_col_being_dealloced_not_returned_by_alloc)
$__internal_0_$__cuda_sm10x_tcgen05_guardrail_trap_col_being_dealloced_not_returned_by_alloc:
[----:B------:R-:W-:Y:S05]  /*7470*/  BPT.TRAP 0x1 ;  /* 0x000000040000795c */ /* 0x000fea0000300000 */
[----:B------:R-:W-:-:S04]  /*7480*/  HFMA2 R3, -RZ, RZ, 0, 0 ;  /* 0x00000000ff037431 */ /* 0x000fc800000001ff */
[----:B------:R-:W-:Y:S05]  /*7490*/  RET.REL.NODEC R2 `(_ZN7cutlass13device_kernelINS_4gemm6kernel13GemmUniversalIN4cute5tupleIJiiiiEEENS1_10collective13CollectiveMmaINS1_35MainloopSm100TmaUmmaWarpSpecializedILi18ELi2ELi4ENS5_IJNS4_1CILi1EEESB_SB_EEEEENS5_IJNSA_ILi64EEENSA_ILi32EEENSA_ILi128EEEEEENS_12float_e4m3_tENS5_IJlSB_lEEESI_SJ_NS4_8TiledMMAINS4_8MMA_AtomIJNS4_10MMA_TraitsINS4_19SM100_MMA_F8F6F4_SSEJSI_SI_fSE_SF_NS4_17integral_constantINS4_4UMMA5MajorELSQ_0EEESR_NSO_INSP_7ScaleInELSS_0EEEST_EEEEEENS4_6LayoutISC_NS5_IJNSA_ILi0EEESX_SX_EEEEENS5_IJNS4_10UnderscoreES10_S10_EEEEENS4_13SM90_TMA_LOADENS4_14ComposedLayoutINS4_7SwizzleILi3ELi4ELi3EEENS4_18smem_ptr_flag_bitsILi8EEENSW_INS5_IJNSA_ILi8EEESG_EEENS5_IJSG_SB_EEEEEEEvNS4_8identityES13_S1D_vS1E_EENS_8epilogue10collective18CollectiveEpilogueINS1G_23Sm100TmaWarpSpecializedILi1ELi1ELi16ELb0ELb0EEEJSH_NS5_IJNSW_ISE_SB_EENSW_ISF_SB_EEEEESI_SJ_SI_SJ_NS1G_6fusion15FusionCallbacksIS1K_NS1O_17LinearCombinationISI_fSI_fLNS_15FloatRoundStyleE2EEESH_S1N_JEEENS4_5SM1004TMEM4LOAD26SM100_TMEM_LOAD_16dp32b16xES13_NS14_INS15_ILi1ELi4ELi3EEES18_NSW_INS5_IJS19_SF_EEENS5_IJSF_SB_EEEEEEENS4_39AutoVectorizingCopyWithAssumedAlignmentILi128EEENS4_14SM90_TMA_STOREES22_S24_S24_EEEvvEEEEvNT_6ParamsE) ;  /* 0xffffff8802d87950 */ /* 0x000fea0003c3ffff */
        .weak           $__internal_1_$__cuda_sm10x_tcgen05_guardrail_trap_phase_invalid_during_alloc
        .type           $__internal_1_$__cuda_sm10x_tcgen05_guardrail_trap_phase_invalid_during_alloc,@function
        .size           $__internal_1_$__cuda_sm10x_tcgen05_guardrail_trap_phase_invalid_during_alloc,($__internal_2_$__cuda_sm10x_tcgen05_guardrail_trap_unallocated_columns_being_dealloced - $__internal_1_$__cuda_sm10x_tcgen05_guardrail_trap_phase_invalid_during_alloc)
$__internal_1_$__cuda_sm10x_tcgen05_guardrail_trap_phase_invalid_during_alloc:
[----:B------:R-:W-:Y:S05]  /*74a0*/  BPT.TRAP 0x1 ;  /* 0x000000040000795c */ /* 0x000fea0000300000 */
[----:B------:R-:W-:-:S04]  /*74b0*/  MOV R3, 0x0 ;  /* 0x0000000000037802 */ /* 0x000fc80000000f00 */
[----:B------:R-:W-:Y:S05]  /*74c0*/  RET.REL.NODEC R2 `(_ZN7cutlass13device_kernelINS_4gemm6kernel13GemmUniversalIN4cute5tupleIJiiiiEEENS1_10collective13CollectiveMmaINS1_35MainloopSm100TmaUmmaWarpSpecializedILi18ELi2ELi4ENS5_IJNS4_1CILi1EEESB_SB_EEEEENS5_IJNSA_ILi64EEENSA_ILi32EEENSA_ILi128EEEEEENS_12float_e4m3_tENS5_IJlSB_lEEESI_SJ_NS4_8TiledMMAINS4_8MMA_AtomIJNS4_10MMA_TraitsINS4_19SM100_MMA_F8F6F4_SSEJSI_SI_fSE_SF_NS4_17integral_constantINS4_4UMMA5MajorELSQ_0EEESR_NSO_INSP_7ScaleInELSS_0EEEST_EEEEEENS4_6LayoutISC_NS5_IJNSA_ILi0EEESX_SX_EEEEENS5_IJNS4_10UnderscoreES10_S10_EEEEENS4_13SM90_TMA_LOADENS4_14ComposedLayoutINS4_7SwizzleILi3ELi4ELi3EEENS4_18smem_ptr_flag_bitsILi8EEENSW_INS5_IJNSA_ILi8EEESG_EEENS5_IJSG_SB_EEEEEEEvNS4_8identityES13_S1D_vS1E_EENS_8epilogue10collective18CollectiveEpilogueINS1G_23Sm100TmaWarpSpecializedILi1ELi1ELi16ELb0ELb0EEEJSH_NS5_IJNSW_ISE_SB_EENSW_ISF_SB_EEEEESI_SJ_SI_SJ_NS1G_6fusion15FusionCallbacksIS1K_NS1O_17LinearCombinationISI_fSI_fLNS_15FloatRoundStyleE2EEESH_S1N_JEEENS4_5SM1004TMEM4LOAD26SM100_TMEM_LOAD_16dp32b16xES13_NS14_INS15_ILi1ELi4ELi3EEES18_NSW_INS5_IJS19_SF_EEENS5_IJSF_SB_EEEEEEENS4_39AutoVectorizingCopyWithAssumedAlignmentILi128EEENS4_14SM90_TMA_STOREES22_S24_S24_EEEvvEEEEvNT_6ParamsE) ;  /* 0xffffff8802cc7950 */ /* 0x000fea0003c3ffff */
        .weak           $__internal_2_$__cuda_sm10x_tcgen05_guardrail_trap_unallocated_columns_being_dealloced
        .type           $__internal_2_$__cuda_sm10x_tcgen05_guardrail_trap_unallocated_columns_being_dealloced,@function
        .size           $__internal_2_$__cuda_sm10x_tcgen05_guardrail_trap_unallocated_columns_being_dealloced,(.L_x_171 - $__internal_2_$__cuda_sm10x_tcgen05_guardrail_trap_unallocated_columns_being_dealloced)
$__internal_2_$__cuda_sm10x_tcgen05_guardrail_trap_unallocated_columns_being_dealloced:
[----:B------:R-:W-:Y:S05]  /*74d0*/  BPT.TRAP 0x1 ;  /* 0x000000040000795c */ /* 0x000fea0000300000 */
[----:B------:R-:W-:-:S04]  /*74e0*/  HFMA2 R3, -RZ, RZ, 0, 0 ;  /* 0x00000000ff037431 */ /* 0x000fc800000001ff */
[----:B------:R-:W-:Y:S05]  /*74f0*/  RET.REL.NODEC R2 `(_ZN7cutlass13device_kernelINS_4gemm6kernel13GemmUniversalIN4cute5tupleIJiiiiEEENS1_10collective13CollectiveMmaINS1_35MainloopSm100TmaUmmaWarpSpecializedILi18ELi2ELi4ENS5_IJNS4_1CILi1EEESB_SB_EEEEENS5_IJNSA_ILi64EEENSA_ILi32EEENSA_ILi128EEEEEENS_12float_e4m3_tENS5_IJlSB_lEEESI_SJ_NS4_8TiledMMAINS4_8MMA_AtomIJNS4_10MMA_TraitsINS4_19SM100_MMA_F8F6F4_SSEJSI_SI_fSE_SF_NS4_17integral_constantINS4_4UMMA5MajorELSQ_0EEESR_NSO_INSP_7ScaleInELSS_0EEEST_EEEEEENS4_6LayoutISC_NS5_IJNSA_ILi0EEESX_SX_EEEEENS5_IJNS4_10UnderscoreES10_S10_EEEEENS4_13SM90_TMA_LOADENS4_14ComposedLayoutINS4_7SwizzleILi3ELi4ELi3EEENS4_18smem_ptr_flag_bitsILi8EEENSW_INS5_IJNSA_ILi8EEESG_EEENS5_IJSG_SB_EEEEEEEvNS4_8identityES13_S1D_vS1E_EENS_8epilogue10collective18CollectiveEpilogueINS1G_23Sm100TmaWarpSpecializedILi1ELi1ELi16ELb0ELb0EEEJSH_NS5_IJNSW_ISE_SB_EENSW_ISF_SB_EEEEESI_SJ_SI_SJ_NS1G_6fusion15FusionCallbacksIS1K_NS1O_17LinearCombinationISI_fSI_fLNS_15FloatRoundStyleE2EEESH_S1N_JEEENS4_5SM1004TMEM4LOAD26SM100_TMEM_LOAD_16dp32b16xES13_NS14_INS15_ILi1ELi4ELi3EEES18_NSW_INS5_IJS19_SF_EEENS5_IJSF_SB_EEEEEEENS4_39AutoVectorizingCopyWithAssumedAlignmentILi128EEENS4_14SM90_TMA_STOREES22_S24_S24_EEEvvEEEEvNT_6ParamsE) ;  /* 0xffffff8802c07950 */ /* 0x000fea0003c3ffff */
.L_x_170:
[----:B------:R-:W-:-:S00]  /*7500*/  BRA `(.L_x_170) ;  /* 0xfffffffc00fc7947 */ /* 0x000fc0000383ffff */
[----:B------:R-:W-:-:S00]  /*7510*/  NOP ;  /* 0x0000000000007918 */ /* 0x000fc00000000000 */
        /* <DEDUP_REMOVED lines=14> */
.L_x_171:


//--------------------- .nv.global.init           --------------------------
	.section	.nv.global.init,"aw",@progbits
.nv.global.init:
	.type		$str$27,@object
	.size		$str$27,($str$28 - $str$27)
$str$27:
        /*0000*/ 	.byte	0x28, 0x61, 0x64, 0x64, 0x72, 0x65, 0x73, 0x73, 0x20, 0x26, 0x20, 0x6d, 0x61, 0x73, 0x6b, 0x29
        /*0010*/ 	.byte	0x20, 0x3d, 0x3d, 0x20, 0x30, 0x00
	.type		$str$28,@object
	.size		$str$28,($str$26 - $str$28)
$str$28:
        /*0016*/ 	.byte	0x2f, 0x74, 0x6d, 0x70, 0x2f, 0x63, 0x75, 0x74, 0x6c, 0x61, 0x73, 0x73, 0x5f, 0x73, 0x77, 0x65
        /*0026*/ 	.byte	0x65, 0x70, 0x5f, 0x73, 0x72, 0x63, 0x2f, 0x69, 0x6e, 0x63, 0x6c, 0x75, 0x64, 0x65, 0x2f, 0x63
        /*0036*/ 	.byte	0x75, 0x74, 0x65, 0x2f, 0x70, 0x6f, 0x69, 0x6e, 0x74, 0x65, 0x72, 0x5f, 0x66, 0x6c, 0x61, 0x67
        /*0046*/ 	.byte	0x67, 0x65, 0x64, 0x2e, 0x68, 0x70, 0x70, 0x00
	.type		$str$26,@object
	.size		$str$26,($str$25 - $str$26)
$str$26:
        /*004e*/ 	.byte	0x2f, 0x74, 0x6d, 0x70, 0x2f, 0x63, 0x75, 0x74, 0x6c, 0x61, 0x73, 0x73, 0x5f, 0x73, 0x77, 0x65
        /*005e*/ 	.byte	0x65, 0x70, 0x5f, 0x73, 0x72, 0x63, 0x2f, 0x69, 0x6e, 0x63, 0x6c, 0x75, 0x64, 0x65, 0x2f, 0x63
        /*006e*/ 	.byte	0x75, 0x74, 0x65, 0x2f, 0x61, 0x74, 0x6f, 0x6d, 0x2f, 0x63, 0x6f, 0x70, 0x79, 0x5f, 0x74, 0x72
        /*007e*/ 	.byte	0x61, 0x69, 0x74, 0x73, 0x5f, 0x73, 0x6d, 0x31, 0x30, 0x30, 0x2e, 0x68, 0x70, 0x70, 0x00
	.type		$str$25,@object
	.size		$str$25,(__unnamed_1 - $str$25)
$str$25:
        /*008d*/ 	.byte	0x28, 0x28, 0x75, 0x69, 0x6e, 0x74, 0x33, 0x32, 0x5f, 0x74, 0x28, 0x74, 0x68, 0x72, 0x65, 0x61
        /*009d*/ 	.byte	0x64, 0x49, 0x64, 0x78, 0x2e, 0x78, 0x29, 0x20, 0x2f, 0x20, 0x33, 0x32, 0x29, 0x20, 0x25, 0x20
        /*00ad*/ 	.byte	0x34, 0x29, 0x20, 0x3d, 0x3d, 0x20, 0x28, 0x28, 0x28, 0x74, 0x6d, 0x65, 0x6d, 0x5f, 0x61, 0x64
        /*00bd*/ 	.byte	0x64, 0x72, 0x20, 0x3e, 0x3e, 0x20, 0x31, 0x36, 0x29, 0x20, 0x2f, 0x20, 0x33, 0x32, 0x29, 0x20
        /*00cd*/ 	.byte	0x25, 0x20, 0x34, 0x29, 0x00
	.type		__unnamed_1,@object
	.size		__unnamed_1,(__unnamed_2 - __unnamed_1)
__unnamed_1:
        /*00d2*/ 	.byte	0x61, 0x75, 0x74, 0x6f, 0x20, 0x63, 0x75, 0x74, 0x65, 0x3a, 0x3a, 0x61, 0x73, 0x5f, 0x70, 0x6f
        /* <DEDUP_REMOVED lines=24> */
        /*0262*/ 	.byte	0x3c, 0x32, 0x30, 0x34, 0x38, 0x3e, 0x3e, 0x3e, 0x3e, 0x5d, 0x00
	.type		__unnamed_2,@object
	.size		__unnamed_2,(.L_2 - __unnamed_2)
__unnamed_2:
        /* <DEDUP_REMOVED lines=37> */
        /*04bd*/ 	.byte	0x3a, 0x43, 0x3c, 0x30, 0x3e, 0x3e, 0x3e, 0x3e, 0x5d, 0x00
.L_2:


//--------------------- .nv.shared._ZN7cutlass13device_kernelINS_4gemm6kernel13GemmUniversalIN4cute5tupleIJiiiiEEENS1_10collective13CollectiveMmaINS1_35MainloopSm100TmaUmmaWarpSpecializedILi18ELi2ELi4ENS5_IJNS4_1CILi1EEESB_SB_EEEEENS5_IJNSA_ILi64EEENSA_ILi32EEENSA_ILi128EEEEEENS_12float_e4m3_tENS5_IJlSB_lEEESI_SJ_NS4_8TiledMMAINS4_8MMA_AtomIJNS4_10MMA_TraitsINS4_19SM100_MMA_F8F6F4_SSEJSI_SI_fSE_SF_NS4_17integral_constantINS4_4UMMA5MajorELSQ_0EEESR_NSO_INSP_7ScaleInELSS_0EEEST_EEEEEENS4_6LayoutISC_NS5_IJNSA_ILi0EEESX_SX_EEEEENS5_IJNS4_10UnderscoreES10_S10_EEEEENS4_13SM90_TMA_LOADENS4_14ComposedLayoutINS4_7SwizzleILi3ELi4ELi3EEENS4_18smem_ptr_flag_bitsILi8EEENSW_INS5_IJNSA_ILi8EEESG_EEENS5_IJSG_SB_EEEEEEEvNS4_8identityES13_S1D_vS1E_EENS_8epilogue10collective18CollectiveEpilogueINS1G_23Sm100TmaWarpSpecializedILi1ELi1ELi16ELb0ELb0EEEJSH_NS5_IJNSW_ISE_SB_EENSW_ISF_SB_EEEEESI_SJ_SI_SJ_NS1G_6fusion15FusionCallbacksIS1K_NS1O_17LinearCombinationISI_fSI_fLNS_15FloatRoundStyleE2EEESH_S1N_JEEENS4_5SM1004TMEM4LOAD26SM100_TMEM_LOAD_16dp32b16xES13_NS14_INS15_ILi1ELi4ELi3EEES18_NSW_INS5_IJS19_SF_EEENS5_IJSF_SB_EEEEEEENS4_39AutoVectorizingCopyWithAssumedAlignmentILi128EEENS4_14SM90_TMA_STOREES22_S24_S24_EEEvvEEEEvNT_6ParamsE --------------------------
	.section	.nv.shared._ZN7cutlass13device_kernelINS_4gemm6kernel13GemmUniversalIN4cute5tupleIJiiiiEEENS1_10collective13CollectiveMmaINS1_35MainloopSm100TmaUmmaWarpSpecializedILi18ELi2ELi4ENS5_IJNS4_1CILi1EEESB_SB_EEEEENS5_IJNSA_ILi64EEENSA_ILi32EEENSA_ILi128EEEEEENS_12float_e4m3_tENS5_IJlSB_lEEESI_SJ_NS4_8TiledMMAINS4_8MMA_AtomIJNS4_10MMA_TraitsINS4_19SM100_MMA_F8F6F4_SSEJSI_SI_fSE_SF_NS4_17integral_constantINS4_4UMMA5MajorELSQ_0EEESR_NSO_INSP_7ScaleInELSS_0EEEST_EEEEEENS4_6LayoutISC_NS5_IJNSA_ILi0EEESX_SX_EEEEENS5_IJNS4_10UnderscoreES10_S10_EEEEENS4_13SM90_TMA_LOADENS4_14ComposedLayoutINS4_7SwizzleILi3ELi4ELi3EEENS4_18smem_ptr_flag_bitsILi8EEENSW_INS5_IJNSA_ILi8EEESG_EEENS5_IJSG_SB_EEEEEEEvNS4_8identityES13_S1D_vS1E_EENS_8epilogue10collective18CollectiveEpilogueINS1G_23Sm100TmaWarpSpecializedILi1ELi1ELi16ELb0ELb0EEEJSH_NS5_IJNSW_ISE_SB_EENSW_ISF_SB_EEEEESI_SJ_SI_SJ_NS1G_6fusion15FusionCallbacksIS1K_NS1O_17LinearCombinationISI_fSI_fLNS_15FloatRoundStyleE2EEESH_S1N_JEEENS4_5SM1004TMEM4LOAD26SM100_TMEM_LOAD_16dp32b16xES13_NS14_INS15_ILi1ELi4ELi3EEES18_NSW_INS5_IJS19_SF_EEENS5_IJSF_SB_EEEEEEENS4_39AutoVectorizingCopyWithAssumedAlignmentILi128EEENS4_14SM90_TMA_STOREES22_S24_S24_EEEvvEEEEvNT_6ParamsE,"aw",@nobits
	.sectionflags	@""
	.align	16
	.zero		1024


//--------------------- .nv.shared.reserved.0     --------------------------
	.section	.nv.shared.reserved.0,"aw",@nobits
	.weak		__nv_reservedSMEM_offset_0_alias
	.size		__nv_reservedSMEM_offset_0_alias, 0, 64
	.other		__nv_reservedSMEM_offset_0_alias,@"STO_CUDA_RESERVED_SHARED STV_DEFAULT"
__nv_reservedSMEM_offset_0_alias:
	.zero		0
.nv.shared.reserved.0:
	.zero		64
	.weak		__nv_reservedSMEM_tcgen05_partition
	.type		__nv_reservedSMEM_tcgen05_partition,@object
	.size		__nv_reservedSMEM_tcgen05_partition,(.L_0 - __nv_reservedSMEM_tcgen05_partition)
__nv_reservedSMEM_tcgen05_partition:
	.zero		32
.L_0:


//--------------------- .nv.global                --------------------------
	.section	.nv.global,"aw",@nobits
.nv.global:
	.type		_ZN40_INTERNAL_a4c91601_4_k_cu_653e2c9d_210234cute1_E,@object
	.size		_ZN40_INTERNAL_a4c91601_4_k_cu_653e2c9d_210234cute1_E,(_ZN40_INTERNAL_a4c91601_4_k_cu_653e2c9d_210234cuda3std3__45__cpo6cbeginE - _ZN40_INTERNAL_a4c91601_4_k_cu_653e2c9d_210234cute1_E)
_ZN40_INTERNAL_a4c91601_4_k_cu_653e2c9d_210234cute1_E:
	.zero		1
	.type		_ZN40_INTERNAL_a4c91601_4_k_cu_653e2c9d_210234cuda3std3__45__cpo6cbeginE,@object
	.size		_ZN40_INTERNAL_a4c91601_4_k_cu_653e2c9d_210234cuda3std3__45__cpo6cbeginE,(_ZN40_INTERNAL_a4c91601_4_k_cu_653e2c9d_210234cuda3std3__48in_placeE - _ZN40_INTERNAL_a4c91601_4_k_cu_653e2c9d_210234cuda3std3__45__cpo6cbeginE)
_ZN40_INTERNAL_a4c91601_4_k_cu_653e2c9d_210234cuda3std3__45__cpo6cbeginE:
	.zero		1
	.type		_ZN40_INTERNAL_a4c91601_4_k_cu_653e2c9d_210234cuda3std3__48in_placeE,@object
	.size		_ZN40_INTERNAL_a4c91601_4_k_cu_653e2c9d_210234cuda3std3__48in_placeE,(_ZN40_INTERNAL_a4c91601_4_k_cu_653e2c9d_210234cuda3std6ranges3__45__cpo9iter_moveE - _ZN40_INTERNAL_a4c91601_4_k_cu_653e2c9d_210234cuda3std3__48in_placeE)
_ZN40_INTERNAL_a4c91601_4_k_cu_653e2c9d_210234cuda3std3__48in_placeE:
	.zero		1
	.type		_ZN40_INTERNAL_a4c91601_4_k_cu_653e2c9d_210234cuda3std6ranges3__45__cpo9iter_moveE,@object
	.size		_ZN40_INTERNAL_a4c91601_4_k_cu_653e2c9d_210234cuda3std6ranges3__45__cpo9iter_moveE,(_ZN40_INTERNAL_a4c91601_4_k_cu_653e2c9d_210234cuda3std3__45__cpo5beginE - _ZN40_INTERNAL_a4c91601_4_k_cu_653e2c9d_210234cuda3std6ranges3__45__cpo9iter_moveE)
_ZN40_INTERNAL_a4c91601_4_k_cu_653e2c9d_210234cuda3std6ranges3__45__cpo9iter_moveE:
	.zero		1
	.type		_ZN40_INTERNAL_a4c91601_4_k_cu_653e2c9d_210234cuda3std3__45__cpo5beginE,@object
	.size		_ZN40_INTERNAL_a4c91601_4_k_cu_653e2c9d_210234cuda3std3__45__cpo5beginE,(_ZN40_INTERNAL_a4c91601_4_k_cu_653e2c9d_210234cuda3std3__442_GLOBAL__N__a4c91601_4_k_cu_653e2c9d_210236ignoreE - _ZN40_INTERNAL_a4c91601_4_k_cu_653e2c9d_210234cuda3std3__45__cpo5beginE)
_ZN40_INTERNAL_a4c91601_4_k_cu_653e2c9d_210234cuda3std3__45__cpo5beginE:
	.zero		1
	.type		_ZN40_INTERNAL_a4c91601_4_k_cu_653e2c9d_210234cuda3std3__442_GLOBAL__N__a4c91601_4_k_cu_653e2c9d_210236ignoreE,@object
	.size		_ZN40_INTERNAL_a4c91601_4_k_cu_653e2c9d_210234cuda3std3__442_GLOBAL__N__a4c91601_4_k_cu_653e2c9d_210236ignoreE,(_ZN40_INTERNAL_a4c91601_4_k_cu_653e2c9d_210234cute7productE - _ZN40_INTERNAL_a4c91601_4_k_cu_653e2c9d_210234cuda3std3__442_GLOBAL__N__a4c91601_4_k_cu_653e2c9d_210236ignoreE)
_ZN40_INTERNAL_a4c91601_4_k_cu_653e2c9d_210234cuda3std3__442_GLOBAL__N__a4c91601_4_k_cu_653e2c9d_210236ignoreE:
	.zero		1
	.type		_ZN40_INTERNAL_a4c91601_4_k_cu_653e2c9d_210234cute7productE,@object
	.size		_ZN40_INTERNAL_a4c91601_4_k_cu_653e2c9d_210234cute7productE,(_ZN40_INTERNAL_a4c91601_4_k_cu_653e2c9d_210234cuda3std3__45__cpo3endE - _ZN40_INTERNAL_a4c91601_4_k_cu_653e2c9d_210234cute7productE)
_ZN40_INTERNAL_a4c91601_4_k_cu_653e2c9d_210234cute7productE:
	.zero		1
	.type		_ZN40_INTERNAL_a4c91601_4_k_cu_653e2c9d_210234cuda3std3__45__cpo3endE,@object
	.size		_ZN40_INTERNAL_a4c91601_4_k_cu_653e2c9d_210234cuda3std3__45__cpo3endE,(_ZN40_INTERNAL_a4c91601_4_k_cu_653e2c9d_210234cuda3std3__419piecewise_constructE - _ZN40_INTERNAL_a4c91601_4_k_cu_653e2c9d_210234cuda3std3__45__cpo3endE)
_ZN40_INTERNAL_a4c91601_4_k_cu_653e2c9d_210234cuda3std3__45__cpo3endE:
	.zero		1
	.type		_ZN40_INTERNAL_a4c91601_4_k_cu_653e2c9d_210234cuda3std3__419piecewise_constructE,@object
	.size		_ZN40_INTERNAL_a4c91601_4_k_cu_653e2c9d_210234cuda3std3__419piecewise_constructE,(_ZN40_INTERNAL_a4c91601_4_k_cu_653e2c9d_210234cuda3std3__45__cpo4cendE - _ZN40_INTERNAL_a4c91601_4_k_cu_653e2c9d_210234cuda3std3__419piecewise_constructE)
_ZN40_INTERNAL_a4c91601_4_k_cu_653e2c9d_210234cuda3std3__419piecewise_constructE:
	.zero		1
	.type		_ZN40_INTERNAL_a4c91601_4_k_cu_653e2c9d_210234cuda3std3__45__cpo4cendE,@object
	.size		_ZN40_INTERNAL_a4c91601_4_k_cu_653e2c9d_210234cuda3std3__45__cpo4cendE,(_ZN40_INTERNAL_a4c91601_4_k_cu_653e2c9d_210234cuda3std6ranges3__45__cpo4swapE - _ZN40_INTERNAL_a4c91601_4_k_cu_653e2c9d_210234cuda3std3__45__cpo4cendE)
_ZN40_INTERNAL_a4c91601_4_k_cu_653e2c9d_210234cuda3std3__45__cpo4cendE:
	.zero		1
	.type		_ZN40_INTERNAL_a4c91601_4_k_cu_653e2c9d_210234cuda3std6ranges3__45__cpo4swapE,@object
	.size		_ZN40_INTERNAL_a4c91601_4_k_cu_653e2c9d_210234cuda3std6ranges3__45__cpo4swapE,(.L_10 - _ZN40_INTERNAL_a4c91601_4_k_cu_653e2c9d_210234cuda3std6ranges3__45__cpo4swapE)
_ZN40_INTERNAL_a4c91601_4_k_cu_653e2c9d_210234cuda3std6ranges3__45__cpo4swapE:
	.zero		1
.L_10:


//--------------------- .nv.constant0._ZN7cutlass13device_kernelINS_4gemm6kernel13GemmUniversalIN4cute5tupleIJiiiiEEENS1_10collective13CollectiveMmaINS1_35MainloopSm100TmaUmmaWarpSpecializedILi18ELi2ELi4ENS5_IJNS4_1CILi1EEESB_SB_EEEEENS5_IJNSA_ILi64EEENSA_ILi32EEENSA_ILi128EEEEEENS_12float_e4m3_tENS5_IJlSB_lEEESI_SJ_NS4_8TiledMMAINS4_8MMA_AtomIJNS4_10MMA_TraitsINS4_19SM100_MMA_F8F6F4_SSEJSI_SI_fSE_SF_NS4_17integral_constantINS4_4UMMA5MajorELSQ_0EEESR_NSO_INSP_7ScaleInELSS_0EEEST_EEEEEENS4_6LayoutISC_NS5_IJNSA_ILi0EEESX_SX_EEEEENS5_IJNS4_10UnderscoreES10_S10_EEEEENS4_13SM90_TMA_LOADENS4_14ComposedLayoutINS4_7SwizzleILi3ELi4ELi3EEENS4_18smem_ptr_flag_bitsILi8EEENSW_INS5_IJNSA_ILi8EEESG_EEENS5_IJSG_SB_EEEEEEEvNS4_8identityES13_S1D_vS1E_EENS_8epilogue10collective18CollectiveEpilogueINS1G_23Sm100TmaWarpSpecializedILi1ELi1ELi16ELb0ELb0EEEJSH_NS5_IJNSW_ISE_SB_EENSW_ISF_SB_EEEEESI_SJ_SI_SJ_NS1G_6fusion15FusionCallbacksIS1K_NS1O_17LinearCombinationISI_fSI_fLNS_15FloatRoundStyleE2EEESH_S1N_JEEENS4_5SM1004TMEM4LOAD26SM100_TMEM_LOAD_16dp32b16xES13_NS14_INS15_ILi1ELi4ELi3EEES18_NSW_INS5_IJS19_SF_EEENS5_IJSF_SB_EEEEEEENS4_39AutoVectorizingCopyWithAssumedAlignmentILi128EEENS4_14SM90_TMA_STOREES22_S24_S24_EEEvvEEEEvNT_6ParamsE --------------------------
	.section	.nv.constant0._ZN7cutlass13device_kernelINS_4gemm6kernel13GemmUniversalIN4cute5tupleIJiiiiEEENS1_10collective13CollectiveMmaINS1_35MainloopSm100TmaUmmaWarpSpecializedILi18ELi2ELi4ENS5_IJNS4_1CILi1EEESB_SB_EEEEENS5_IJNSA_ILi64EEENSA_ILi32EEENSA_ILi128EEEEEENS_12float_e4m3_tENS5_IJlSB_lEEESI_SJ_NS4_8TiledMMAINS4_8MMA_AtomIJNS4_10MMA_TraitsINS4_19SM100_MMA_F8F6F4_SSEJSI_SI_fSE_SF_NS4_17integral_constantINS4_4UMMA5MajorELSQ_0EEESR_NSO_INSP_7ScaleInELSS_0EEEST_EEEEEENS4_6LayoutISC_NS5_IJNSA_ILi0EEESX_SX_EEEEENS5_IJNS4_10UnderscoreES10_S10_EEEEENS4_13SM90_TMA_LOADENS4_14ComposedLayoutINS4_7SwizzleILi3ELi4ELi3EEENS4_18smem_ptr_flag_bitsILi8EEENSW_INS5_IJNSA_ILi8EEESG_EEENS5_IJSG_SB_EEEEEEEvNS4_8identityES13_S1D_vS1E_EENS_8epilogue10collective18CollectiveEpilogueINS1G_23Sm100TmaWarpSpecializedILi1ELi1ELi16ELb0ELb0EEEJSH_NS5_IJNSW_ISE_SB_EENSW_ISF_SB_EEEEESI_SJ_SI_SJ_NS1G_6fusion15FusionCallbacksIS1K_NS1O_17LinearCombinationISI_fSI_fLNS_15FloatRoundStyleE2EEESH_S1N_JEEENS4_5SM1004TMEM4LOAD26SM100_TMEM_LOAD_16dp32b16xES13_NS14_INS15_ILi1ELi4ELi3EEES18_NSW_INS5_IJS19_SF_EEENS5_IJSF_SB_EEEEEEENS4_39AutoVectorizingCopyWithAssumedAlignmentILi128EEENS4_14SM90_TMA_STOREES22_S24_S24_EEEvvEEEEvNT_6ParamsE,"a",@progbits
	.sectionflags	@""
	.align	4
.nv.constant0._ZN7cutlass13device_kernelINS_4gemm6kernel13GemmUniversalIN4cute5tupleIJiiiiEEENS1_10collective13CollectiveMmaINS1_35MainloopSm100TmaUmmaWarpSpecializedILi18ELi2ELi4ENS5_IJNS4_1CILi1EEESB_SB_EEEEENS5_IJNSA_ILi64EEENSA_ILi32EEENSA_ILi128EEEEEENS_12float_e4m3_tENS5_IJlSB_lEEESI_SJ_NS4_8TiledMMAINS4_8MMA_AtomIJNS4_10MMA_TraitsINS4_19SM100_MMA_F8F6F4_SSEJSI_SI_fSE_SF_NS4_17integral_constantINS4_4UMMA5MajorELSQ_0EEESR_NSO_INSP_7ScaleInELSS_0EEEST_EEEEEENS4_6LayoutISC_NS5_IJNSA_ILi0EEESX_SX_EEEEENS5_IJNS4_10UnderscoreES10_S10_EEEEENS4_13SM90_TMA_LOADENS4_14ComposedLayoutINS4_7SwizzleILi3ELi4ELi3EEENS4_18smem_ptr_flag_bitsILi8EEENSW_INS5_IJNSA_ILi8EEESG_EEENS5_IJSG_SB_EEEEEEEvNS4_8identityES13_S1D_vS1E_EENS_8epilogue10collective18CollectiveEpilogueINS1G_23Sm100TmaWarpSpecializedILi1ELi1ELi16ELb0ELb0EEEJSH_NS5_IJNSW_ISE_SB_EENSW_ISF_SB_EEEEESI_SJ_SI_SJ_NS1G_6fusion15FusionCallbacksIS1K_NS1O_17LinearCombinationISI_fSI_fLNS_15FloatRoundStyleE2EEESH_S1N_JEEENS4_5SM1004TMEM4LOAD26SM100_TMEM_LOAD_16dp32b16xES13_NS14_INS15_ILi1ELi4ELi3EEES18_NSW_INS5_IJS19_SF_EEENS5_IJSF_SB_EEEEEEENS4_39AutoVectorizingCopyWithAssumedAlignmentILi128EEENS4_14SM90_TMA_STOREES22_S24_S24_EEEvvEEEEvNT_6ParamsE:
	.zero		2944


//--------------------- SYMBOLS --------------------------

	.type		.nv.reservedSmem.offset0,@object
	.size		.nv.reservedSmem.offset0,0x4
	.type		.nv.reservedSmem.cap,@object
	.size		.nv.reservedSmem.cap,0x4
	.type		__assertfail,@function
